// auto-generated by cutlass_sweep.fmha — config: {"arch": "sm_90", "direction": "fwd", "dtype": "bf16", "head_dim": 48, "mask": "causal", "schedule": "tma", "tile_kv": 64, "tile_q": 64}
#include "cutlass/cutlass.h"
#include "cute/tensor.hpp"
#include "cutlass/device_kernel.h"
#include "cutlass/kernel_hardware_info.h"
#include "88_hopper_fmha/collective/fmha_fusion.hpp"
#include "88_hopper_fmha/kernel/fmha_kernel_builder.hpp"

using namespace cute;
using Element = cutlass::bfloat16_t;
using TileShape = Shape<_64, _64, _48>;
using StrideQ = cute::tuple<int, _1, cute::tuple<int, int>>;
using StrideK = cute::tuple<int, _1, cute::tuple<int, int>>;
using StrideV = cute::tuple<int, cute::_1, cute::tuple<int, int>>;

using Kernel = typename cutlass::fmha::kernel::FmhaBuilder<
    Element, float, float,
    TileShape, StrideQ, StrideK, StrideV,
    cutlass::fmha::collective::CausalFusion,
    cutlass::gemm::KernelTma
  >::Kernel;

auto* _anchor = &cutlass::device_kernel<Kernel>;


// ===== COMPILED SASS (sm_90a) =====

	.target	sm_90a

	.elftype	@"ET_EXEC"


//--------------------- .note.nv.tkinfo           --------------------------
	.section	.note.nv.tkinfo,"",@"SHT_NOTE"
	.sectionflags	@"SHF_NOTE_NV_TKINFO"
	.tkinfo
        /*0018*/ 	.word	0x00000002
        /*0030*/ 	.string	""
        /*0030*/ 	.string	"ptxas"
        /*0030*/ 	.string	"Cuda compilation tools, release 13.0, V13.0.88"
        /*0030*/ 	.string	"Build cuda_13.0.r13.0/compiler.36424714_0"
        /*0030*/ 	.string	"-arch sm_90a -m 64 "



//--------------------- .note.nv.cuinfo           --------------------------
	.section	.note.nv.cuinfo,"",@"SHT_NOTE"
	.sectionflags	@"SHF_NOTE_NV_CUINFO"
        /*0018*/ 	.short	0x0002
        /*001a*/ 	.short	0x005a
        /*001c*/ 	.short	0x0082
	.zero		2


//--------------------- .nv.info                  --------------------------
	.section	.nv.info,"",@"SHT_CUDA_INFO"
	.align	4


	//----- nvinfo : EIATTR_REGCOUNT
	.align		4
        /*0000*/ 	.byte	0x04, 0x2f
        /*0002*/ 	.short	(.L_16 - .L_15)
	.align		4
.L_15:
        /*0004*/ 	.word	index@(_ZN7cutlass13device_kernelINS_4fmha6kernel13FmhaKernelTmaINS1_10collective15FmhaMainloopTmaINS_10bfloat16_tEfN4cute5tupleIJNS7_1CILi64EEESA_NS9_ILi48EEEEEENS4_12CausalFusionEJEEENS4_15FmhaFwdEpilogueIS6_fNS8_IJSA_SB_SA_EEEEEJEEEEEvNT_6ParamsE)
        /*0008*/ 	.word	0x0000005d


	//----- nvinfo : EIATTR_FRAME_SIZE
	.align		4
.L_16:
        /*000c*/ 	.byte	0x04, 0x11
        /*000e*/ 	.short	(.L_18 - .L_17)
	.align		4
.L_17:
        /*0010*/ 	.word	index@($__internal_0_$__cuda_sm20_rcp_rn_f32_slowpath)
        /*0014*/ 	.word	0x00000000


	//----- nvinfo : EIATTR_FRAME_SIZE
	.align		4
.L_18:
        /*0018*/ 	.byte	0x04, 0x11
        /*001a*/ 	.short	(.L_20 - .L_19)
	.align		4
.L_19:
        /*001c*/ 	.word	index@(_ZN7cutlass13device_kernelINS_4fmha6kernel13FmhaKernelTmaINS1_10collective15FmhaMainloopTmaINS_10bfloat16_tEfN4cute5tupleIJNS7_1CILi64EEESA_NS9_ILi48EEEEEENS4_12CausalFusionEJEEENS4_15FmhaFwdEpilogueIS6_fNS8_IJSA_SB_SA_EEEEEJEEEEEvNT_6ParamsE)
        /*0020*/ 	.word	0x00000000


	//----- nvinfo : EIATTR_MIN_STACK_SIZE
	.align		4
.L_20:
        /*0024*/ 	.byte	0x04, 0x12
        /*0026*/ 	.short	(.L_22 - .L_21)
	.align		4
.L_21:
        /*0028*/ 	.word	index@(_ZN7cutlass13device_kernelINS_4fmha6kernel13FmhaKernelTmaINS1_10collective15FmhaMainloopTmaINS_10bfloat16_tEfN4cute5tupleIJNS7_1CILi64EEESA_NS9_ILi48EEEEEENS4_12CausalFusionEJEEENS4_15FmhaFwdEpilogueIS6_fNS8_IJSA_SB_SA_EEEEEJEEEEEvNT_6ParamsE)
        /*002c*/ 	.word	0x00000000
.L_22:


//--------------------- .nv.compat                --------------------------
	.section	.nv.compat,"",@"SHT_CUDA_COMPAT_INFO"
	.align	4
        /*0000*/ 	.byte	0x02, 0x09, 0x01, 0x00, 0x02, 0x02, 0x04, 0x00, 0x02, 0x05, 0x05, 0x00, 0x03, 0x07, 0x01, 0x01
        /*0010*/ 	.byte	0x02, 0x03, 0x01, 0x00, 0x02, 0x06, 0x01, 0x00, 0x04, 0x0b, 0x08, 0x00, 0x00, 0x00, 0x00, 0x00
        /*0020*/ 	.byte	0x00, 0x00, 0x00, 0x00


//--------------------- .nv.info._ZN7cutlass13device_kernelINS_4fmha6kernel13FmhaKernelTmaINS1_10collective15FmhaMainloopTmaINS_10bfloat16_tEfN4cute5tupleIJNS7_1CILi64EEESA_NS9_ILi48EEEEEENS4_12CausalFusionEJEEENS4_15FmhaFwdEpilogueIS6_fNS8_IJSA_SB_SA_EEEEEJEEEEEvNT_6ParamsE --------------------------
	.section	.nv.info._ZN7cutlass13device_kernelINS_4fmha6kernel13FmhaKernelTmaINS1_10collective15FmhaMainloopTmaINS_10bfloat16_tEfN4cute5tupleIJNS7_1CILi64EEESA_NS9_ILi48EEEEEENS4_12CausalFusionEJEEENS4_15FmhaFwdEpilogueIS6_fNS8_IJSA_SB_SA_EEEEEJEEEEEvNT_6ParamsE,"",@"SHT_CUDA_INFO"
	.sectionflags	@""
	.align	4


	//----- nvinfo : EIATTR_CUDA_API_VERSION
	.align		4
        /*0000*/ 	.byte	0x04, 0x37
        /*0002*/ 	.short	(.L_24 - .L_23)
.L_23:
        /*0004*/ 	.word	0x00000082


	//----- nvinfo : EIATTR_KPARAM_INFO
	.align		4
.L_24:
        /*0008*/ 	.byte	0x04, 0x17
        /*000a*/ 	.short	(.L_26 - .L_25)
.L_25:
        /*000c*/ 	.word	0x00000000
        /*0010*/ 	.short	0x0000
        /*0012*/ 	.short	0x0070
        /*0014*/ 	.byte	0x00, 0xf0, 0x01, 0x20


	//----- nvinfo : EIATTR_SPARSE_MMA_MASK
	.align		4
.L_26:
        /*0018*/ 	.byte	0x03, 0x50
        /*001a*/ 	.short	0x0000


	//----- nvinfo : EIATTR_MAXREG_COUNT
	.align		4
        /*001c*/ 	.byte	0x03, 0x1b
        /*001e*/ 	.short	0x00ff


	//----- nvinfo : EIATTR_NUM_BARRIERS
	.align		4
        /*0020*/ 	.byte	0x02, 0x4c
        /*0022*/ 	.byte	0x02
	.zero		1


	//----- nvinfo : EIATTR_EXTERNS
	.align		4
        /*0024*/ 	.byte	0x04, 0x0f
        /*0026*/ 	.short	(.L_28 - .L_27)


	//   ....[0]....
	.align		4
.L_27:
        /*0028*/ 	.word	index@(__assertfail)


	//----- nvinfo : EIATTR_MERCURY_ISA_VERSION
	.align		4
.L_28:
        /*002c*/ 	.byte	0x03, 0x5f
        /*002e*/ 	.short	0x0101


	//----- nvinfo : EIATTR_COOP_GROUP_MASK_REGIDS
	.align		4
        /*0030*/ 	.byte	0x04, 0x29
        /*0032*/ 	.short	(.L_30 - .L_29)


	//   ....[0]....
.L_29:
        /*0034*/ 	.word	0xffffffff


	//   ....[1]....
        /*0038*/ 	.word	0xffffffff


	//   ....[2]....
        /*003c*/ 	.word	0xffffffff


	//   ....[3]....
        /*0040*/ 	.word	0xffffffff


	//   ....[4]....
        /*0044*/ 	.word	0xffffffff


	//   ....[5]....
        /*0048*/ 	.word	0xffffffff


	//   ....[6]....
        /*004c*/ 	.word	0xffffffff


	//   ....[7]....
        /*0050*/ 	.word	0xffffffff


	//   ....[8]....
        /*0054*/ 	.word	0xffffffff


	//   ....[9]....
        /*0058*/ 	.word	0xffffffff


	//   ....[10]....
        /*005c*/ 	.word	0xffffffff


	//   ....[11]....
        /*0060*/ 	.word	0xffffffff


	//   ....[12]....
        /*0064*/ 	.word	0xffffffff


	//   ....[13]....
        /*0068*/ 	.word	0xffffffff


	//   ....[14]....
        /*006c*/ 	.word	0xffffffff


	//   ....[15]....
        /*0070*/ 	.word	0xffffffff


	//   ....[16]....
        /*0074*/ 	.word	0xffffffff


	//   ....[17]....
        /*0078*/ 	.word	0xffffffff


	//   ....[18]....
        /*007c*/ 	.word	0xffffffff


	//   ....[19]....
        /*0080*/ 	.word	0xffffffff


	//   ....[20]....
        /*0084*/ 	.word	0xffffffff


	//----- nvinfo : EIATTR_COOP_GROUP_INSTR_OFFSETS
	.align		4
.L_30:
        /*0088*/ 	.byte	0x04, 0x28
        /*008a*/ 	.short	(.L_32 - .L_31)


	//   ....[0]....
.L_31:
        /*008c*/ 	.word	0x00000050


	//   ....[1]....
        /*0090*/ 	.word	0x00000140


	//   ....[2]....
        /*0094*/ 	.word	0x00000270


	//   ....[3]....
        /*0098*/ 	.word	0x00000410


	//   ....[4]....
        /*009c*/ 	.word	0x000005a0


	//   ....[5]....
        /*00a0*/ 	.word	0x00001fe0


	//   ....[6]....
        /*00a4*/ 	.word	0x00002030


	//   ....[7]....
        /*00a8*/ 	.word	0x000022c0


	//   ....[8]....
        /*00ac*/ 	.word	0x000023e0


	//   ....[9]....
        /*00b0*/ 	.word	0x00003b40


	//   ....[10]....
        /*00b4*/ 	.word	0x00003b50


	//   ....[11]....
        /*00b8*/ 	.word	0x00003b80


	//   ....[12]....
        /*00bc*/ 	.word	0x00003b90


	//   ....[13]....
        /*00c0*/ 	.word	0x000061a0


	//   ....[14]....
        /*00c4*/ 	.word	0x000061b0


	//   ....[15]....
        /*00c8*/ 	.word	0x00006200


	//   ....[16]....
        /*00cc*/ 	.word	0x00006220


	//   ....[17]....
        /*00d0*/ 	.word	0x00007cd0


	//   ....[18]....
        /*00d4*/ 	.word	0x00007d10


	//   ....[19]....
        /*00d8*/ 	.word	0x00007d50


	//   ....[20]....
        /*00dc*/ 	.word	0x00007d60


	//----- nvinfo : EIATTR_SYSCALL_OFFSETS
	.align		4
.L_32:
        /*00e0*/ 	.byte	0x04, 0x46
        /*00e2*/ 	.short	(.L_34 - .L_33)


	//   ....[0]....
.L_33:
        /*00e4*/ 	.word	0x00008640


	//   ....[1]....
        /*00e8*/ 	.word	0x00008760


	//----- nvinfo : EIATTR_MBARRIER_INSTR_OFFSETS
	.align		4
.L_34:
        /*00ec*/ 	.byte	0x04, 0x39
        /*00ee*/ 	.short	(.L_36 - .L_35)


	//   ....[0]....
.L_35:
        /*00f0*/ 	.word	0x00000240
        /*00f4*/ 	.word	0x000000ff
        /*00f8*/ 	.word	0x00007840
        /*00fc*/ 	.short	0x0100
        /*00fe*/ 	.byte	0x08
	.zero		1


	//   ....[1]....
        /*0100*/ 	.word	0x00000250
        /*0104*/ 	.word	0x000000ff
        /*0108*/ 	.word	0x00007848
        /*010c*/ 	.short	0x0100
        /*010e*/ 	.byte	0x08
	.zero		1


	//   ....[2]....
        /*0110*/ 	.word	0x00000380
        /*0114*/ 	.word	0x000000ff
        /*0118*/ 	.word	0x00007800
        /*011c*/ 	.short	0x0100
        /*011e*/ 	.byte	0x08
	.zero		1


	//   ....[3]....
        /*0120*/ 	.word	0x00000390
        /*0124*/ 	.word	0x000000ff
        /*0128*/ 	.word	0x00007820
        /*012c*/ 	.short	0x0100
        /*012e*/ 	.byte	0x08
	.zero		1


	//   ....[4]....
        /*0130*/ 	.word	0x000003a0
        /*0134*/ 	.word	0x000000ff
        /*0138*/ 	.word	0x00007808
        /*013c*/ 	.short	0x0100
        /*013e*/ 	.byte	0x08
	.zero		1


	//   ....[5]....
        /*0140*/ 	.word	0x000003b0
        /*0144*/ 	.word	0x000000ff
        /*0148*/ 	.word	0x00007828
        /*014c*/ 	.short	0x0100
        /*014e*/ 	.byte	0x08
	.zero		1


	//   ....[6]....
        /*0150*/ 	.word	0x000003c0
        /*0154*/ 	.word	0x000000ff
        /*0158*/ 	.word	0x00007810
        /*015c*/ 	.short	0x0100
        /*015e*/ 	.byte	0x08
	.zero		1


	//   ....[7]....
        /*0160*/ 	.word	0x000003d0
        /*0164*/ 	.word	0x000000ff
        /*0168*/ 	.word	0x00007830
        /*016c*/ 	.short	0x0100
        /*016e*/ 	.byte	0x08
	.zero		1


	//   ....[8]....
        /*0170*/ 	.word	0x000003e0
        /*0174*/ 	.word	0x000000ff
        /*0178*/ 	.word	0x00007818
        /*017c*/ 	.short	0x0100
        /*017e*/ 	.byte	0x08
	.zero		1


	//   ....[9]....
        /*0180*/ 	.word	0x000003f0
        /*0184*/ 	.word	0x000000ff
        /*0188*/ 	.word	0x00007838
        /*018c*/ 	.short	0x0100
        /*018e*/ 	.byte	0x08
	.zero		1


	//   ....[10]....
        /*0190*/ 	.word	0x00000520
        /*0194*/ 	.word	0x000000ff
        /*0198*/ 	.word	0x00007850
        /*019c*/ 	.short	0x0100
        /*019e*/ 	.byte	0x08
	.zero		1


	//   ....[11]....
        /*01a0*/ 	.word	0x00000530
        /*01a4*/ 	.word	0x000000ff
        /*01a8*/ 	.word	0x00007868
        /*01ac*/ 	.short	0x0100
        /*01ae*/ 	.byte	0x08
	.zero		1


	//   ....[12]....
        /*01b0*/ 	.word	0x00000540
        /*01b4*/ 	.word	0x000000ff
        /*01b8*/ 	.word	0x00007858
        /*01bc*/ 	.short	0x0100
        /*01be*/ 	.byte	0x08
	.zero		1


	//   ....[13]....
        /*01c0*/ 	.word	0x00000550
        /*01c4*/ 	.word	0x000000ff
        /*01c8*/ 	.word	0x00007870
        /*01cc*/ 	.short	0x0100
        /*01ce*/ 	.byte	0x08
	.zero		1


	//   ....[14]....
        /*01d0*/ 	.word	0x00000560
        /*01d4*/ 	.word	0x000000ff
        /*01d8*/ 	.word	0x00007860
        /*01dc*/ 	.short	0x0100
        /*01de*/ 	.byte	0x08
	.zero		1


	//   ....[15]....
        /*01e0*/ 	.word	0x00000570
        /*01e4*/ 	.word	0x000000ff
        /*01e8*/ 	.word	0x00007878
        /*01ec*/ 	.short	0x0100
        /*01ee*/ 	.byte	0x08
	.zero		1


	//   ....[16]....
        /*01f0*/ 	.word	0x00000780
        /*01f4*/ 	.word	0x00000003
        /*01f8*/ 	.word	0x00007848
        /*01fc*/ 	.short	0x010a
        /*01fe*/ 	.byte	0x3f
	.zero		1


	//   ....[17]....
        /*0200*/ 	.word	0x00000ad0
        /*0204*/ 	.word	0x00000004
        /*0208*/ 	.word	0x00007820
        /*020c*/ 	.short	0x010a
        /*020e*/ 	.byte	0x3f
	.zero		1


	//   ....[18]....
        /*0210*/ 	.word	0x00000d90
        /*0214*/ 	.word	0x00000004
        /*0218*/ 	.word	0x00007820
        /*021c*/ 	.short	0x010a
        /*021e*/ 	.byte	0x3f
	.zero		1


	//   ....[19]....
        /*0220*/ 	.word	0x000010a0
        /*0224*/ 	.word	0x00000005
        /*0228*/ 	.word	0x00007820
        /*022c*/ 	.short	0x010a
        /*022e*/ 	.byte	0x3f
	.zero		1


	//   ....[20]....
        /*0230*/ 	.word	0x000013c0
        /*0234*/ 	.word	0x0000000e
        /*0238*/ 	.word	0x00007820
        /*023c*/ 	.short	0x010a
        /*023e*/ 	.byte	0x3f
	.zero		1


	//   ....[21]....
        /*0240*/ 	.word	0x00001720
        /*0244*/ 	.word	0x00000002
        /*0248*/ 	.word	0x00007840
        /*024c*/ 	.short	0x010a
        /*024e*/ 	.byte	0x3f
	.zero		1


	//   ....[22]....
        /*0250*/ 	.word	0x00001800
        /*0254*/ 	.word	0x00000002
        /*0258*/ 	.word	0x00007800
        /*025c*/ 	.short	0x010a
        /*025e*/ 	.byte	0x3f
	.zero		1


	//   ....[23]....
        /*0260*/ 	.word	0x00002ed0
        /*0264*/ 	.word	0x00000002
        /*0268*/ 	.word	0x00007808
        /*026c*/ 	.short	0x010a
        /*026e*/ 	.byte	0x3f
	.zero		1


	//   ....[24]....
        /*0270*/ 	.word	0x00003360
        /*0274*/ 	.word	0x00000012
        /*0278*/ 	.word	0x00000000
        /*027c*/ 	.short	0x0101
        /*027e*/ 	.byte	0x3f
	.zero		1


	//   ....[25]....
        /*0280*/ 	.word	0x00003440
        /*0284*/ 	.word	0x00000011
        /*0288*/ 	.word	0x00007800
        /*028c*/ 	.short	0x010a
        /*028e*/ 	.byte	0x3f
	.zero		1


	//   ....[26]....
        /*0290*/ 	.word	0x00003600
        /*0294*/ 	.word	0x00000010
        /*0298*/ 	.word	0x00007820
        /*029c*/ 	.short	0x010a
        /*029e*/ 	.byte	0x3f
	.zero		1


	//   ....[27]....
        /*02a0*/ 	.word	0x00003c50
        /*02a4*/ 	.word	0x00000051
        /*02a8*/ 	.word	0x00000000
        /*02ac*/ 	.short	0x0101
        /*02ae*/ 	.byte	0x3f
	.zero		1


	//   ....[28]....
        /*02b0*/ 	.word	0x00003ea0
        /*02b4*/ 	.word	0x00000056
        /*02b8*/ 	.word	0x00007800
        /*02bc*/ 	.short	0x010a
        /*02be*/ 	.byte	0x3f
	.zero		1


	//   ....[29]....
        /*02c0*/ 	.word	0x00005080
        /*02c4*/ 	.word	0x00000015
        /*02c8*/ 	.word	0x00000000
        /*02cc*/ 	.short	0x0101
        /*02ce*/ 	.byte	0x3f
	.zero		1


	//   ....[30]....
        /*02d0*/ 	.word	0x00005180
        /*02d4*/ 	.word	0x00000015
        /*02d8*/ 	.word	0x00007820
        /*02dc*/ 	.short	0x010a
        /*02de*/ 	.byte	0x3f
	.zero		1


	//   ....[31]....
        /*02e0*/ 	.word	0x00005540
        /*02e4*/ 	.word	0x00000011
        /*02e8*/ 	.word	0x00007800
        /*02ec*/ 	.short	0x010a
        /*02ee*/ 	.byte	0x3f
	.zero		1


	//   ....[32]....
        /*02f0*/ 	.word	0x00005770
        /*02f4*/ 	.word	0x00000010
        /*02f8*/ 	.word	0x00007820
        /*02fc*/ 	.short	0x010a
        /*02fe*/ 	.byte	0x3f
	.zero		1


	//   ....[33]....
        /*0300*/ 	.word	0x00006230
        /*0304*/ 	.word	0x00000051
        /*0308*/ 	.word	0x00000000
        /*030c*/ 	.short	0x0101
        /*030e*/ 	.byte	0x3f
	.zero		1


	//   ....[34]....
        /*0310*/ 	.word	0x00006550
        /*0314*/ 	.word	0x00000051
        /*0318*/ 	.word	0x00007800
        /*031c*/ 	.short	0x010a
        /*031e*/ 	.byte	0x3f
	.zero		1


	//   ....[35]....
        /*0320*/ 	.word	0x00007850
        /*0324*/ 	.word	0x0000000a
        /*0328*/ 	.word	0x00000000
        /*032c*/ 	.short	0x0101
        /*032e*/ 	.byte	0x3f
	.zero		1


	//   ....[36]....
        /*0330*/ 	.word	0x000078d0
        /*0334*/ 	.word	0x0000000a
        /*0338*/ 	.word	0x00007820
        /*033c*/ 	.short	0x010a
        /*033e*/ 	.byte	0x3f
	.zero		1


	//----- nvinfo : EIATTR_NUM_MBARRIERS
	.align		4
.L_36:
        /*0340*/ 	.byte	0x03, 0x38
        /*0342*/ 	.short	0x0010


	//----- nvinfo : EIATTR_EXIT_INSTR_OFFSETS
	.align		4
        /*0344*/ 	.byte	0x04, 0x1c
        /*0346*/ 	.short	(.L_38 - .L_37)


	//   ....[0]....
.L_37:
        /*0348*/ 	.word	0x00008f90


	//----- nvinfo : EIATTR_MAX_THREADS
	.align		4
.L_38:
        /*034c*/ 	.byte	0x04, 0x05
        /*034e*/ 	.short	(.L_40 - .L_39)
.L_39:
        /*0350*/ 	.word	0x00000080
        /*0354*/ 	.word	0x00000001
        /*0358*/ 	.word	0x00000001


	//----- nvinfo : EIATTR_CRS_STACK_SIZE
	.align		4
.L_40:
        /*035c*/ 	.byte	0x04, 0x1e
        /*035e*/ 	.short	(.L_42 - .L_41)
.L_41:
        /*0360*/ 	.word	0x00000000


	//----- nvinfo : EIATTR_CBANK_PARAM_SIZE
	.align		4
.L_42:
        /*0364*/ 	.byte	0x03, 0x19
        /*0366*/ 	.short	0x0870


	//----- nvinfo : EIATTR_PARAM_CBANK
	.align		4
        /*0368*/ 	.byte	0x04, 0x0a
        /*036a*/ 	.short	(.L_44 - .L_43)
	.align		4
.L_43:
        /*036c*/ 	.word	index@(.nv.constant0._ZN7cutlass13device_kernelINS_4fmha6kernel13FmhaKernelTmaINS1_10collective15FmhaMainloopTmaINS_10bfloat16_tEfN4cute5tupleIJNS7_1CILi64EEESA_NS9_ILi48EEEEEENS4_12CausalFusionEJEEENS4_15FmhaFwdEpilogueIS6_fNS8_IJSA_SB_SA_EEEEEJEEEEEvNT_6ParamsE)
        /*0370*/ 	.short	0x0210
        /*0372*/ 	.short	0x0870


	//----- nvinfo : EIATTR_SW_WAR
	.align		4
.L_44:
        /*0374*/ 	.byte	0x04, 0x36
        /*0376*/ 	.short	(.L_46 - .L_45)
.L_45:
        /*0378*/ 	.word	0x00000008
.L_46:


//--------------------- .nv.callgraph             --------------------------
	.section	.nv.callgraph,"",@"SHT_CUDA_CALLGRAPH"
	.align	4
	.sectionentsize	8
	.align		4
        /*0000*/ 	.word	0x00000000
	.align		4
        /*0004*/ 	.word	0xffffffff
	.align		4
        /*0008*/ 	.word	index@(_ZN7cutlass13device_kernelINS_4fmha6kernel13FmhaKernelTmaINS1_10collective15FmhaMainloopTmaINS_10bfloat16_tEfN4cute5tupleIJNS7_1CILi64EEESA_NS9_ILi48EEEEEENS4_12CausalFusionEJEEENS4_15FmhaFwdEpilogueIS6_fNS8_IJSA_SB_SA_EEEEEJEEEEEvNT_6ParamsE)
	.align		4
        /*000c*/ 	.word	index@(__assertfail)
	.align		4
        /*0010*/ 	.word	0x00000000
	.align		4
        /*0014*/ 	.word	0xfffffffe
	.align		4
        /*0018*/ 	.word	0x00000000
	.align		4
        /*001c*/ 	.word	0xfffffffd
	.align		4
        /*0020*/ 	.word	0x00000000
	.align		4
        /*0024*/ 	.word	0xfffffffc


//--------------------- .nv.constant4             --------------------------
	.section	.nv.constant4,"a",@progbits
	.align	8
	.align		8
.nv.constant4:
        /*0000*/ 	.dword	__assertfail
	.align		8
        /*0008*/ 	.dword	__unnamed_1
	.align		8
        /*0010*/ 	.dword	__unnamed_2
	.align		8
        /*0018*/ 	.dword	_ZN39_INTERNAL_dbebf7a0_4_k_cu_1d40fff5_28574cuda3std3__45__cpo5beginE
	.align		8
        /*0020*/ 	.dword	_ZN39_INTERNAL_dbebf7a0_4_k_cu_1d40fff5_28574cuda3std3__45__cpo3endE
	.align		8
        /*0028*/ 	.dword	_ZN39_INTERNAL_dbebf7a0_4_k_cu_1d40fff5_28574cuda3std3__45__cpo6cbeginE
	.align		8
        /*0030*/ 	.dword	_ZN39_INTERNAL_dbebf7a0_4_k_cu_1d40fff5_28574cuda3std3__45__cpo4cendE
	.align		8
        /*0038*/ 	.dword	_ZN39_INTERNAL_dbebf7a0_4_k_cu_1d40fff5_28574cuda3std3__441_GLOBAL__N__dbebf7a0_4_k_cu_1d40fff5_28576ignoreE
	.align		8
        /*0040*/ 	.dword	_ZN39_INTERNAL_dbebf7a0_4_k_cu_1d40fff5_28574cuda3std3__419piecewise_constructE
	.align		8
        /*0048*/ 	.dword	_ZN39_INTERNAL_dbebf7a0_4_k_cu_1d40fff5_28574cuda3std3__48in_placeE
	.align		8
        /*0050*/ 	.dword	_ZN39_INTERNAL_dbebf7a0_4_k_cu_1d40fff5_28574cuda3std6ranges3__45__cpo4swapE
	.align		8
        /*0058*/ 	.dword	_ZN39_INTERNAL_dbebf7a0_4_k_cu_1d40fff5_28574cuda3std6ranges3__45__cpo9iter_moveE
	.align		8
        /*0060*/ 	.dword	_ZN39_INTERNAL_dbebf7a0_4_k_cu_1d40fff5_28574cute7productE
	.align		8
        /*0068*/ 	.dword	_ZN39_INTERNAL_dbebf7a0_4_k_cu_1d40fff5_28574cute1_E
	.align		8
        /*0070*/ 	.dword	$str$23
	.align		8
        /*0078*/ 	.dword	$str$24


//--------------------- .text._ZN7cutlass13device_kernelINS_4fmha6kernel13FmhaKernelTmaINS1_10collective15FmhaMainloopTmaINS_10bfloat16_tEfN4cute5tupleIJNS7_1CILi64EEESA_NS9_ILi48EEEEEENS4_12CausalFusionEJEEENS4_15FmhaFwdEpilogueIS6_fNS8_IJSA_SB_SA_EEEEEJEEEEEvNT_6ParamsE --------------------------
	.section	.text._ZN7cutlass13device_kernelINS_4fmha6kernel13FmhaKernelTmaINS1_10collective15FmhaMainloopTmaINS_10bfloat16_tEfN4cute5tupleIJNS7_1CILi64EEESA_NS9_ILi48EEEEEENS4_12CausalFusionEJEEENS4_15FmhaFwdEpilogueIS6_fNS8_IJSA_SB_SA_EEEEEJEEEEEvNT_6ParamsE,"ax",@progbits
	.align	128
.text._ZN7cutlass13device_kernelINS_4fmha6kernel13FmhaKernelTmaINS1_10collective15FmhaMainloopTmaINS_10bfloat16_tEfN4cute5tupleIJNS7_1CILi64EEESA_NS9_ILi48EEEEEENS4_12CausalFusionEJEEENS4_15FmhaFwdEpilogueIS6_fNS8_IJSA_SB_SA_EEEEEJEEEEEvNT_6ParamsE:
        .type           _ZN7cutlass13device_kernelINS_4fmha6kernel13FmhaKernelTmaINS1_10collective15FmhaMainloopTmaINS_10bfloat16_tEfN4cute5tupleIJNS7_1CILi64EEESA_NS9_ILi48EEEEEENS4_12CausalFusionEJEEENS4_15FmhaFwdEpilogueIS6_fNS8_IJSA_SB_SA_EEEEEJEEEEEvNT_6ParamsE,@function
        .size           _ZN7cutlass13device_kernelINS_4fmha6kernel13FmhaKernelTmaINS1_10collective15FmhaMainloopTmaINS_10bfloat16_tEfN4cute5tupleIJNS7_1CILi64EEESA_NS9_ILi48EEEEEENS4_12CausalFusionEJEEENS4_15FmhaFwdEpilogueIS6_fNS8_IJSA_SB_SA_EEEEEJEEEEEvNT_6ParamsE,(.L_x_80 - _ZN7cutlass13device_kernelINS_4fmha6kernel13FmhaKernelTmaINS1_10collective15FmhaMainloopTmaINS_10bfloat16_tEfN4cute5tupleIJNS7_1CILi64EEESA_NS9_ILi48EEEEEENS4_12CausalFusionEJEEENS4_15FmhaFwdEpilogueIS6_fNS8_IJSA_SB_SA_EEEEEJEEEEEvNT_6ParamsE)
        .other          _ZN7cutlass13device_kernelINS_4fmha6kernel13FmhaKernelTmaINS1_10collective15FmhaMainloopTmaINS_10bfloat16_tEfN4cute5tupleIJNS7_1CILi64EEESA_NS9_ILi48EEEEEENS4_12CausalFusionEJEEENS4_15FmhaFwdEpilogueIS6_fNS8_IJSA_SB_SA_EEEEEJEEEEEvNT_6ParamsE,@"STO_CUDA_ENTRY STV_DEFAULT"
_ZN7cutlass13device_kernelINS_4fmha6kernel13FmhaKernelTmaINS1_10collective15FmhaMainloopTmaINS_10bfloat16_tEfN4cute5tupleIJNS7_1CILi64EEESA_NS9_ILi48EEEEEENS4_12CausalFusionEJEEENS4_15FmhaFwdEpilogueIS6_fNS8_IJSA_SB_SA_EEEEEJEEEEEvNT_6ParamsE:
[----:B------:R-:W1:Y:S01]  /*0000*/  LDC R1, c[0x0][0x28] ;  /* 0x00000a00ff017b82 */ /* 0x000e620000000800 */
[----:B------:R-:W2:Y:S01]  /*0010*/  S2R R9, SR_TID.X ;  /* 0x0000000000097919 */ /* 0x000ea20000002100 */
[----:B------:R-:W-:Y:S01]  /*0020*/  ELECT P0, URZ, PT ;  /* 0x00000000003f782f */ /* 0x000fe20003800000 */
[----:B------:R-:W-:Y:S01]  /*0030*/  BSSY B0, `(.L_x_0) ;  /* 0x0000010000007945 */ /* 0x000fe20003800000 */
[----:B--2---:R-:W-:-:S05]  /*0040*/  SHF.R.U32.HI R7, RZ, 0x5, R9 ;  /* 0x00000005ff077819 */ /* 0x004fca0000011609 */
[----:B------:R-:W2:Y:S02]  /*0050*/  SHFL.IDX PT, R0, R7, RZ, 0x1f ;  /* 0x00001fff07007589 */ /* 0x000ea400000e0000 */
[----:B--2---:R-:W-:-:S13]  /*0060*/  ISETP.NE.OR P0, PT, R0, RZ, !P0 ;  /* 0x000000ff0000720c */ /* 0x004fda0004705670 */
[----:B-1----:R-:W-:Y:S05]  /*0070*/  @P0 BRA `(.L_x_1) ;  /* 0x00000000002c0947 */ /* 0x002fea0003800000 */
[----:B------:R-:W-:Y:S02]  /*0080*/  ULDC.64 UR4, c[0x0][0x198] ;  /* 0x0000660000047ab9 */ /* 0x000fe40000000a00 */
[----:B------:R-:W-:Y:S02]  /*0090*/  UIADD3 UR6, UP0, UR4, 0xf0, URZ ;  /* 0x000000f004067890 */ /* 0x000fe4000ff1e03f */
[----:B------:R-:W-:Y:S02]  /*00a0*/  UIADD3 UR8, UP1, UR4, 0x1f0, URZ ;  /* 0x000001f004087890 */ /* 0x000fe4000ff3e03f */
[----:B------:R-:W-:Y:S02]  /*00b0*/  UIADD3 UR4, UP2, UR4, 0x2f0, URZ ;  /* 0x000002f004047890 */ /* 0x000fe4000ff5e03f */
[----:B------:R-:W-:Y:S02]  /*00c0*/  UIADD3.X UR7, URZ, UR5, URZ, UP0, !UPT ;  /* 0x000000053f077290 */ /* 0x000fe400087fe43f */
[----:B------:R-:W-:-:S02]  /*00d0*/  UIADD3.X UR9, URZ, UR5, URZ, UP1, !UPT ;  /* 0x000000053f097290 */ /* 0x000fc40008ffe43f */
[----:B------:R-:W-:-:S05]  /*00e0*/  UIADD3.X UR5, URZ, UR5, URZ, UP2, !UPT ;  /* 0x000000053f057290 */ /* 0x000fca00097fe43f */
[----:B------:R1:W-:Y:S02]  /*00f0*/  UTMACCTL.PF [UR6] ;  /* 0x00000000060079b9 */ /* 0x0003e40008040000 */
[----:B------:R1:W-:Y:S02]  /*0100*/  UTMACCTL.PF [UR8] ;  /* 0x00000000080079b9 */ /* 0x0003e40008040000 */
[----:B------:R1:W-:Y:S02]  /*0110*/  UTMACCTL.PF [UR4] ;  /* 0x00000000040079b9 */ /* 0x0003e40008040000 */
[----:B-1----:R-:W-:Y:S01]  /*0120*/  NOP ;  /* 0x0000000000007918 */ /* 0x002fe20000000000 */
.L_x_1:
[----:B------:R-:W-:Y:S05]  /*0130*/  BSYNC B0 ;  /* 0x0000000000007941 */ /* 0x000fea0003800000 */
.L_x_0:
[----:B------:R-:W1:Y:S02]  /*0140*/  SHFL.IDX PT, R0, R7, RZ, 0x1f ;  /* 0x00001fff07007589 */ /* 0x000e6400000e0000 */
[----:B-1----:R-:W-:-:S13]  /*0150*/  ISETP.NE.AND P0, PT, R0, RZ, PT ;  /* 0x000000ff0000720c */ /* 0x002fda0003f05270 */
[----:B------:R-:W-:Y:S05]  /*0160*/  @P0 BRA `(.L_x_2) ;  /* 0x0000000000400947 */ /* 0x000fea0003800000 */
[----:B------:R-:W1:Y:S01]  /*0170*/  S2UR UR8, SR_CgaCtaId ;  /* 0x00000000000879c3 */ /* 0x000e620000008800 */
[----:B------:R-:W-:Y:S01]  /*0180*/  UMOV UR4, 0x400 ;  /* 0x0000040000047882 */ /* 0x000fe20000000000 */
[----:B------:R-:W-:Y:S01]  /*0190*/  UMOV UR5, 0x1 ;  /* 0x0000000100057882 */ /* 0x000fe20000000000 */
[----:B------:R-:W-:Y:S01]  /*01a0*/  UMOV UR6, 0x80 ;  /* 0x0000008000067882 */ /* 0x000fe20000000000 */
[----:B------:R-:W-:Y:S01]  /*01b0*/  ELECT P0, URZ, PT ;  /* 0x00000000003f782f */ /* 0x000fe20003800000 */
[----:B------:R-:W-:-:S04]  /*01c0*/  UIADD3 UR6, -UR6, 0x100000, URZ ;  /* 0x0010000006067890 */ /* 0x000fc8000fffe13f */
[----:B------:R-:W-:Y:S02]  /*01d0*/  USHF.L.U32 UR7, UR6, 0xb, URZ ;  /* 0x0000000b06077899 */ /* 0x000fe4000800063f */
[----:B------:R-:W-:Y:S02]  /*01e0*/  USHF.L.U32 UR6, UR6, 0x1, URZ ;  /* 0x0000000106067899 */ /* 0x000fe4000800063f */
[----:B-1----:R-:W-:Y:S02]  /*01f0*/  ULEA UR8, UR8, UR4, 0x18 ;  /* 0x0000000408087291 */ /* 0x002fe4000f8ec03f */
[----:B------:R-:W-:-:S04]  /*0200*/  UIADD3 UR4, -UR5, 0x100000, URZ ;  /* 0x0010000005047890 */ /* 0x000fc8000fffe13f */
[----:B------:R-:W-:Y:S02]  /*0210*/  USHF.L.U32 UR5, UR4, 0xb, URZ ;  /* 0x0000000b04057899 */ /* 0x000fe4000800063f */
[----:B------:R-:W-:Y:S01]  /*0220*/  USHF.L.U32 UR4, UR4, 0x1, URZ ;  /* 0x0000000104047899 */ /* 0x000fe2000800063f */
[----:B------:R-:W1:Y:S11]  /*0230*/  FENCE.VIEW.ASYNC.S ;  /* 0x00000000000073c6 */ /* 0x000e760000000000 */
[----:B-1----:R1:W2:Y:S01]  /*0240*/  SYNCS.EXCH.64 URZ, [UR8+0x7840], UR4 ;  /* 0x00784004083f75b2 */ /* 0x0022a20008000100 */
[----:B------:R1:W3:Y:S01]  /*0250*/  SYNCS.EXCH.64 URZ, [UR8+0x7848], UR6 ;  /* 0x00784806083f75b2 */ /* 0x0002e20008000100 */
[----:B------:R-:W-:Y:S01]  /*0260*/  NOP ;  /* 0x0000000000007918 */ /* 0x000fe20000000000 */
.L_x_2:
[----:B------:R-:W4:Y:S01]  /*0270*/  SHFL.IDX PT, R0, R7, RZ, 0x1f ;  /* 0x00001fff07007589 */ /* 0x000f2200000e0000 */
[----:B------:R-:W-:Y:S01]  /*0280*/  NOP ;  /* 0x0000000000007918 */ /* 0x000fe20000000000 */
[----:B----4-:R-:W-:-:S13]  /*0290*/  ISETP.NE.AND P0, PT, R0, RZ, PT ;  /* 0x000000ff0000720c */ /* 0x010fda0003f05270 */
[----:B------:R-:W-:Y:S05]  /*02a0*/  @P0 BRA `(.L_x_3) ;  /* 0x0000000000580947 */ /* 0x000fea0003800000 */
[----:B-1----:R-:W1:Y:S01]  /*02b0*/  S2UR UR5, SR_CgaCtaId ;  /* 0x00000000000579c3 */ /* 0x002e620000008800 */
[----:B------:R-:W-:Y:S01]  /*02c0*/  UMOV UR4, 0x400 ;  /* 0x0000040000047882 */ /* 0x000fe20000000000 */
[----:B------:R-:W-:Y:S01]  /*02d0*/  UMOV UR6, 0x1 ;  /* 0x0000000100067882 */ /* 0x000fe20000000000 */
[----:B------:R-:W-:Y:S01]  /*02e0*/  UMOV UR7, 0x80 ;  /* 0x0000008000077882 */ /* 0x000fe20000000000 */
[----:B------:R-:W-:Y:S01]  /*02f0*/  ELECT P0, URZ, PT ;  /* 0x00000000003f782f */ /* 0x000fe20003800000 */
[----:B-1----:R-:W-:Y:S02]  /*0300*/  ULEA UR8, UR5, UR4, 0x18 ;  /* 0x0000000405087291 */ /* 0x002fe4000f8ec03f */
[----:B------:R-:W-:-:S04]  /*0310*/  UIADD3 UR4, -UR6, 0x100000, URZ ;  /* 0x0010000006047890 */ /* 0x000fc8000fffe13f */
[----:B------:R-:W-:Y:S02]  /*0320*/  USHF.L.U32 UR5, UR4, 0xb, URZ ;  /* 0x0000000b04057899 */ /* 0x000fe4000800063f */
[----:B------:R-:W-:Y:S02]  /*0330*/  USHF.L.U32 UR4, UR4, 0x1, URZ ;  /* 0x0000000104047899 */ /* 0x000fe4000800063f */
[----:B------:R-:W-:-:S04]  /*0340*/  UIADD3 UR6, -UR7, 0x100000, URZ ;  /* 0x0010000007067890 */ /* 0x000fc8000fffe13f */
[----:B------:R-:W-:Y:S02]  /*0350*/  USHF.L.U32 UR7, UR6, 0xb, URZ ;  /* 0x0000000b06077899 */ /* 0x000fe4000800063f */
[----:B------:R-:W-:Y:S01]  /*0360*/  USHF.L.U32 UR6, UR6, 0x1, URZ ;  /* 0x0000000106067899 */ /* 0x000fe2000800063f */
[----:B------:R-:W1:Y:S03]  /*0370*/  FENCE.VIEW.ASYNC.S ;  /* 0x00000000000073c6 */ /* 0x000e660000000000 */
[----:B-1----:R4:W1:Y:S08]  /*0380*/  SYNCS.EXCH.64 URZ, [UR8+0x7800], UR4 ;  /* 0x00780004083f75b2 */ /* 0x0028700008000100 */
[----:B------:R4:W1:Y:S01]  /*0390*/  SYNCS.EXCH.64 URZ, [UR8+0x7820], UR6 ;  /* 0x00782006083f75b2 */ /* 0x0008620008000100 */
[----:B------:R4:W1:Y:S01]  /*03a0*/  SYNCS.EXCH.64 URZ, [UR8+0x7808], UR4 ;  /* 0x00780804083f75b2 */ /* 0x0008620008000100 */
[----:B------:R4:W1:Y:S01]  /*03b0*/  SYNCS.EXCH.64 URZ, [UR8+0x7828], UR6 ;  /* 0x00782806083f75b2 */ /* 0x0008620008000100 */
[----:B------:R4:W1:Y:S01]  /*03c0*/  SYNCS.EXCH.64 URZ, [UR8+0x7810], UR4 ;  /* 0x00781004083f75b2 */ /* 0x0008620008000100 */
[----:B------:R4:W1:Y:S01]  /*03d0*/  SYNCS.EXCH.64 URZ, [UR8+0x7830], UR6 ;  /* 0x00783006083f75b2 */ /* 0x0008620008000100 */
[----:B------:R4:W1:Y:S01]  /*03e0*/  SYNCS.EXCH.64 URZ, [UR8+0x7818], UR4 ;  /* 0x00781804083f75b2 */ /* 0x0008620008000100 */
[----:B------:R4:W1:Y:S02]  /*03f0*/  SYNCS.EXCH.64 URZ, [UR8+0x7838], UR6 ;  /* 0x00783806083f75b2 */ /* 0x0008640008000100 */
[----:B----4-:R-:W-:Y:S01]  /*0400*/  NOP ;  /* 0x0000000000007918 */ /* 0x010fe20000000000 */
.L_x_3:
        /* <DEDUP_REMOVED lines=22> */
[----:B------:R4:W1:Y:S02]  /*0570*/  SYNCS.EXCH.64 URZ, [UR8+0x7878], UR6 ;  /* 0x00787806083f75b2 */ /* 0x0008640008000100 */
[----:B----4-:R-:W-:Y:S01]  /*0580*/  NOP ;  /* 0x0000000000007918 */ /* 0x010fe20000000000 */
.L_x_4:
[----:B------:R-:W4:Y:S01]  /*0590*/  S2UR UR11, SR_CTAID.X ;  /* 0x00000000000b79c3 */ /* 0x000f220000002500 */
[----:B------:R-:W5:Y:S01]  /*05a0*/  SHFL.IDX PT, R7, R7, RZ, 0x1f ;  /* 0x00001fff07077589 */ /* 0x000f6200000e0000 */
[----:B-1----:R-:W-:Y:S01]  /*05b0*/  ULDC UR4, c[0x0][0x28c] ;  /* 0x0000a30000047ab9 */ /* 0x002fe20000000800 */
[----:B------:R-:W-:Y:S02]  /*05c0*/  ELECT P0, URZ, PT ;  /* 0x00000000003f782f */ /* 0x000fe40003800000 */
[----:B------:R-:W-:Y:S01]  /*05d0*/  SHF.R.S32.HI R0, RZ, 0x1f, R9 ;  /* 0x0000001fff007819 */ /* 0x000fe20000011409 */
[----:B------:R-:W-:Y:S01]  /*05e0*/  UIADD3 UR4, UR4, 0x3f, URZ ;  /* 0x0000003f04047890 */ /* 0x000fe2000fffe03f */
[----:B------:R-:W-:Y:S01]  /*05f0*/  NOP ;  /* 0x0000000000007918 */ /* 0x000fe20000000000 */
[----:B------:R-:W-:Y:S01]  /*0600*/  BSSY B0, `(.L_x_5) ;  /* 0x000003a000007945 */ /* 0x000fe20003800000 */
[----:B------:R-:W-:Y:S01]  /*0610*/  LEA.HI R0, R0, R9, RZ, 0x7 ;  /* 0x0000000900007211 */ /* 0x000fe200078f38ff */
[----:B------:R-:W-:Y:S01]  /*0620*/  USHF.R.S32.HI UR5, URZ, 0x1f, UR4 ;  /* 0x0000001f3f057899 */ /* 0x000fe20008011404 */
[----:B------:R-:W1:Y:S01]  /*0630*/  S2UR UR36, SR_CTAID.Y ;  /* 0x00000000002479c3 */ /* 0x000e620000002600 */
[----:B------:R-:W-:Y:S01]  /*0640*/  IMAD.MOV.U32 R6, RZ, RZ, RZ ;  /* 0x000000ffff067224 */ /* 0x000fe200078e00ff */
[----:B------:R-:W-:Y:S01]  /*0650*/  LOP3.LUT R0, R0, 0xffffff80, RZ, 0xc0, !PT ;  /* 0xffffff8000007812 */ /* 0x000fe200078ec0ff */
[----:B------:R-:W-:-:S04]  /*0660*/  ULEA.HI UR5, UR5, UR4, URZ, 0x6 ;  /* 0x0000000405057291 */ /* 0x000fc8000f8f303f */
[----:B------:R-:W-:Y:S01]  /*0670*/  USHF.R.S32.HI UR5, URZ, 0x6, UR5 ;  /* 0x000000063f057899 */ /* 0x000fe20008011405 */
[----:B------:R-:W-:Y:S01]  /*0680*/  IMAD.IADD R8, R9, 0x1, -R0 ;  /* 0x0000000109087824 */ /* 0x000fe200078e0a00 */
[----:B------:R-:W1:Y:S01]  /*0690*/  S2UR UR37, SR_CTAID.Z ;  /* 0x00000000002579c3 */ /* 0x000e620000002700 */
[----:B----4-:R-:W-:-:S07]  /*06a0*/  USHF.L.U32 UR11, UR11, 0x6, URZ ;  /* 0x000000060b0b7899 */ /* 0x010fce000800063f */
[----:B--23--:R-:W-:Y:S01]  /*06b0*/  BAR.SYNC.DEFER_BLOCKING 0x0 ;  /* 0x0000000000007b1d */ /* 0x00cfe20000010000 */
[----:B-----5:R-:W-:Y:S01]  /*06c0*/  ISETP.EQ.AND P1, PT, R7, RZ, P0 ;  /* 0x000000ff0700720c */ /* 0x020fe20000722270 */
[----:B------:R-:W-:-:S04]  /*06d0*/  IMAD.U32 R2, RZ, RZ, UR11 ;  /* 0x0000000bff027e24 */ /* 0x000fc8000f8e00ff */
[----:B------:R-:W-:-:S05]  /*06e0*/  VIADD R2, R2, 0x7f ;  /* 0x0000007f02027836 */ /* 0x000fca0000000000 */
[----:B------:R-:W-:-:S04]  /*06f0*/  SHF.R.U32.HI R20, RZ, 0x6, R2 ;  /* 0x00000006ff147819 */ /* 0x000fc80000011602 */
[----:B------:R-:W-:Y:S01]  /*0700*/  VIMNMX R0, R20, UR5, PT ;  /* 0x0000000514007c48 */ /* 0x000fe2000bfe0100 */
[----:B-1----:R-:W-:Y:S06]  /*0710*/  @!P1 BRA `(.L_x_6) ;  /* 0x0000000000a09947 */ /* 0x002fec0003800000 */
[----:B------:R-:W1:Y:S01]  /*0720*/  S2R R3, SR_CgaCtaId ;  /* 0x0000000000037919 */ /* 0x000e620000008800 */
[----:B------:R-:W-:Y:S01]  /*0730*/  MOV R2, 0x400 ;  /* 0x0000040000027802 */ /* 0x000fe20000000f00 */
[----:B------:R-:W-:Y:S01]  /*0740*/  IMAD.MOV.U32 R4, RZ, RZ, 0x1 ;  /* 0x00000001ff047424 */ /* 0x000fe200078e00ff */
[----:B------:R-:W-:Y:S02]  /*0750*/  ISETP.NE.AND P3, PT, R8, RZ, PT ;  /* 0x000000ff0800720c */ /* 0x000fe40003f65270 */
[----:B-1----:R-:W-:Y:S02]  /*0760*/  LEA R3, R3, R2, 0x18 ;  /* 0x0000000203037211 */ /* 0x002fe400078ec0ff */
[----:B------:R-:W-:-:S09]  /*0770*/  SHF.L.U32 R2, R4, 0x1f, RZ ;  /* 0x0000001f04027819 */ /* 0x000fd200000006ff */
.L_x_7:
[----:B-1----:R1:W2:Y:S02]  /*0780*/  SYNCS.PHASECHK.TRANS64.TRYWAIT P2, [R3+URZ+0x7848], R2 ;  /* 0x00784802030075a7 */ /* 0x0022a4000804017f */
[----:B--2---:R-:W-:Y:S05]  /*0790*/  @!P2 NANOSLEEP.SYNCS 0x989680 ;  /* 0x009896800000a95d */ /* 0x004fea0003900000 */
[----:B------:R-:W2:Y:S02]  /*07a0*/  @!P2 SYNCS.PHASECHK.TRANS64 P2, [R3+URZ+0x7848], R2 ;  /* 0x007848020300a5a7 */ /* 0x000ea4000804007f */
[----:B--2---:R-:W-:Y:S05]  /*07b0*/  @!P2 BRA `(.L_x_7) ;  /* 0xfffffffc00f0a947 */ /* 0x004fea000383ffff */
[----:B------:R-:W-:Y:S05]  /*07c0*/  @P3 BRA `(.L_x_8) ;  /* 0x0000000000143947 */ /* 0x000fea0003800000 */
[----:B------:R-:W-:Y:S02]  /*07d0*/  LOP3.LUT P2, RZ, R9, 0x1f, RZ, 0xc0, !PT ;  /* 0x0000001f09ff7812 */ /* 0x000fe4000784c0ff */
[----:B-1----:R-:W-:-:S04]  /*07e0*/  MOV R2, 0x1800 ;  /* 0x0000180000027802 */ /* 0x002fc80000000f00 */
[----:B------:R2:W-:Y:S07]  /*07f0*/  SYNCS.ARRIVE.TRANS64 RZ, [R3+URZ+0x7840], R2 ;  /* 0x0078400203ff79a7 */ /* 0x0005ee000800003f */
[----:B------:R-:W-:Y:S05]  /*0800*/  @!P2 BRA `(.L_x_8) ;  /* 0x000000000004a947 */ /* 0x000fea0003800000 */
[----:B------:R-:W-:Y:S01]  /*0810*/  BPT.TRAP 0x1 ;  /* 0x000000040000795c */ /* 0x000fe20000300000 */
.L_x_8:
[----:B------:R-:W-:Y:S01]  /*0820*/  R2UR UR8, R3 ;  /* 0x00000000030872ca */ /* 0x000fe200000e0000 */
[----:B------:R-:W-:Y:S01]  /*0830*/  ULDC.64 UR4, c[0x0][0x198] ;  /* 0x0000660000047ab9 */ /* 0x000fe20000000a00 */
[----:B------:R-:W-:Y:S01]  /*0840*/  UMOV UR6, 0x0 ;  /* 0x0000000000067882 */ /* 0x000fe20000000000 */
[----:B------:R-:W-:Y:S01]  /*0850*/  UIADD3 UR4, UP0, UR4, 0xf0, URZ ;  /* 0x000000f004047890 */ /* 0x000fe2000ff1e03f */
[----:B------:R-:W-:Y:S01]  /*0860*/  UMOV UR7, 0x10000000 ;  /* 0x1000000000077882 */ /* 0x000fe20000000000 */
[----:B------:R-:W-:Y:S02]  /*0870*/  UMOV UR10, URZ ;  /* 0x0000003f000a7c82 */ /* 0x000fe40008000000 */
[----:B------:R-:W-:Y:S01]  /*0880*/  UIADD3.X UR5, URZ, UR5, URZ, UP0, !UPT ;  /* 0x000000053f057290 */ /* 0x000fe200087fe43f */
[----:B------:R-:W-:Y:S01]  /*0890*/  UMOV UR12, UR36 ;  /* 0x00000024000c7c82 */ /* 0x000fe20008000000 */
[----:B------:R-:W-:Y:S01]  /*08a0*/  UMOV UR13, UR37 ;  /* 0x00000025000d7c82 */ /* 0x000fe20008000000 */
[----:B------:R-:W-:Y:S01]  /*08b0*/  UMOV UR18, 0x10 ;  /* 0x0000001000127882 */ /* 0x000fe20000000000 */
[----:B------:R-:W-:-:S02]  /*08c0*/  UMOV UR19, UR11 ;  /* 0x0000000b00137c82 */ /* 0x000fc40008000000 */
[----:B------:R-:W-:Y:S02]  /*08d0*/  UIADD3 UR9, UR8, 0x7840, URZ ;  /* 0x0000784008097890 */ /* 0x000fe4000fffe03f */
[----:B------:R-:W-:Y:S02]  /*08e0*/  UIADD3 UR16, UR8, 0x800, URZ ;  /* 0x0000080008107890 */ /* 0x000fe4000fffe03f */
[----:B------:R-:W-:Y:S01]  /*08f0*/  UIADD3 UR32, UR8, 0x1000, URZ ;  /* 0x0000100008207890 */ /* 0x000fe2000fffe03f */
[----:B------:R-:W-:Y:S01]  /*0900*/  UMOV UR20, UR36 ;  /* 0x0000002400147c82 */ /* 0x000fe20008000000 */
[----:B------:R-:W-:Y:S01]  /*0910*/  UMOV UR21, UR37 ;  /* 0x0000002500157c82 */ /* 0x000fe20008000000 */
[----:B------:R-:W-:Y:S01]  /*0920*/  UMOV UR17, UR9 ;  /* 0x0000000900117c82 */ /* 0x000fe20008000000 */
[----:B------:R-:W-:Y:S01]  /*0930*/  UMOV UR34, 0x20 ;  /* 0x0000002000227882 */ /* 0x000fe20000000000 */
[----:B------:R-:W-:Y:S01]  /*0940*/  UMOV UR35, UR11 ;  /* 0x0000000b00237c82 */ /* 0x000fe20008000000 */
[----:B------:R-:W-:Y:S01]  /*0950*/  UMOV UR33, UR9 ;  /* 0x0000000900217c82 */ /* 0x000fe20008000000 */
[----:B------:R3:W-:Y:S01]  /*0960*/  UTMALDG.4D [UR8], [UR4], desc[UR6] ;  /* 0x00000608040075b4 */ /* 0x0007e20008019000 */
[----:B------:R3:W-:Y:S01]  /*0970*/  UTMALDG.4D [UR16], [UR4], desc[UR6] ;  /* 0x00000610040075b4 */ /* 0x0007e20008019000 */
[----:B------:R3:W-:Y:S02]  /*0980*/  UTMALDG.4D [UR32], [UR4], desc[UR6] ;  /* 0x00000620040075b4 */ /* 0x0007e40008019000 */
[----:B---3--:R-:W-:Y:S01]  /*0990*/  NOP ;  /* 0x0000000000007918 */ /* 0x008fe20000000000 */
.L_x_6:
[----:B------:R-:W-:Y:S05]  /*09a0*/  BSYNC B0 ;  /* 0x0000000000007941 */ /* 0x000fea0003800000 */
.L_x_5:
[----:B------:R-:W-:Y:S01]  /*09b0*/  BSSY B0, `(.L_x_9) ;  /* 0x00000d1000007945 */ /* 0x000fe20003800000 */
[----:B------:R-:W-:Y:S02]  /*09c0*/  IMAD.SHL.U32 R5, R0, 0x2, RZ ;  /* 0x0000000200057824 */ /* 0x000fe400078e00ff */
[----:B------:R-:W-:Y:S02]  /*09d0*/  IMAD.MOV.U32 R10, RZ, RZ, 0x1 ;  /* 0x00000001ff0a7424 */ /* 0x000fe400078e00ff */
[----:B------:R-:W-:Y:S02]  /*09e0*/  IMAD.MOV.U32 R4, RZ, RZ, 0x1 ;  /* 0x00000001ff047424 */ /* 0x000fe400078e00ff */
[----:B-12---:R-:W-:Y:S01]  /*09f0*/  IMAD.MOV.U32 R3, RZ, RZ, RZ ;  /* 0x000000ffff037224 */ /* 0x006fe200078e00ff */
[----:B------:R-:W-:Y:S06]  /*0a00*/  @!P1 BRA `(.L_x_10) ;  /* 0x0000000c002c9947 */ /* 0x000fec0003800000 */
[----:B------:R-:W-:Y:S01]  /*0a10*/  ISETP.GE.AND P1, PT, R0, 0x1, PT ;  /* 0x000000010000780c */ /* 0x000fe20003f26270 */
[----:B------:R-:W-:Y:S01]  /*0a20*/  IMAD.MOV.U32 R6, RZ, RZ, RZ ;  /* 0x000000ffff067224 */ /* 0x000fe200078e00ff */
[----:B------:R-:W-:Y:S02]  /*0a30*/  LOP3.LUT R2, R9, 0x1f, RZ, 0xc0, !PT ;  /* 0x0000001f09027812 */ /* 0x000fe400078ec0ff */
[----:B------:R-:W-:-:S09]  /*0a40*/  MOV R3, RZ ;  /* 0x000000ff00037202 */ /* 0x000fd20000000f00 */
[----:B------:R-:W-:Y:S05]  /*0a50*/  @!P1 BRA `(.L_x_11) ;  /* 0x0000000400689947 */ /* 0x000fea0003800000 */
[----:B------:R-:W1:Y:S01]  /*0a60*/  S2R R4, SR_CgaCtaId ;  /* 0x0000000000047919 */ /* 0x000e620000008800 */
[----:B------:R-:W-:Y:S01]  /*0a70*/  MOV R3, 0x400 ;  /* 0x0000040000037802 */ /* 0x000fe20000000f00 */
[----:B------:R-:W-:Y:S01]  /*0a80*/  IMAD.MOV.U32 R5, RZ, RZ, 0x1 ;  /* 0x00000001ff057424 */ /* 0x000fe200078e00ff */
[----:B------:R-:W-:-:S04]  /*0a90*/  ISETP.NE.AND P2, PT, R8, RZ, PT ;  /* 0x000000ff0800720c */ /* 0x000fc80003f45270 */
[----:B------:R-:W-:Y:S02]  /*0aa0*/  SHF.L.U32 R5, R5, 0x1f, RZ ;  /* 0x0000001f05057819 */ /* 0x000fe400000006ff */
[----:B-1----:R-:W-:Y:S01]  /*0ab0*/  LEA R4, R4, R3, 0x18 ;  /* 0x0000000304047211 */ /* 0x002fe200078ec0ff */
[----:B------:R-:W-:-:S07]  /*0ac0*/  IMAD.MOV.U32 R3, RZ, RZ, 0x1 ;  /* 0x00000001ff037424 */ /* 0x000fce00078e00ff */
.L_x_12:
[----:B-1----:R1:W2:Y:S02]  /*0ad0*/  SYNCS.PHASECHK.TRANS64.TRYWAIT P1, [R4+URZ+0x7820], R5 ;  /* 0x00782005040075a7 */ /* 0x0022a4000802017f */
[----:B--2---:R-:W-:Y:S05]  /*0ae0*/  @!P1 NANOSLEEP.SYNCS 0x989680 ;  /* 0x009896800000995d */ /* 0x004fea0003900000 */
[----:B------:R-:W2:Y:S02]  /*0af0*/  @!P1 SYNCS.PHASECHK.TRANS64 P1, [R4+URZ+0x7820], R5 ;  /* 0x00782005040095a7 */ /* 0x000ea4000802007f */
[----:B--2---:R-:W-:Y:S05]  /*0b00*/  @!P1 BRA `(.L_x_12) ;  /* 0xfffffffc00f09947 */ /* 0x004fea000383ffff */
[----:B------:R-:W-:Y:S05]  /*0b10*/  @P2 BRA `(.L_x_13) ;  /* 0x0000000000142947 */ /* 0x000fea0003800000 */
[----:B------:R-:W-:Y:S01]  /*0b20*/  ISETP.NE.AND P1, PT, R2, RZ, PT ;  /* 0x000000ff0200720c */ /* 0x000fe20003f25270 */
[----:B-1----:R-:W-:-:S04]  /*0b30*/  IMAD.MOV.U32 R5, RZ, RZ, 0x1800 ;  /* 0x00001800ff057424 */ /* 0x002fc800078e00ff */
[----:B------:R2:W-:Y:S08]  /*0b40*/  SYNCS.ARRIVE.TRANS64 RZ, [R4+URZ+0x7800], R5 ;  /* 0x0078000504ff79a7 */ /* 0x0005f0000800003f */
[----:B------:R-:W-:Y:S05]  /*0b50*/  @!P1 BRA `(.L_x_13) ;  /* 0x0000000000049947 */ /* 0x000fea0003800000 */
[----:B------:R-:W-:Y:S01]  /*0b60*/  BPT.TRAP 0x1 ;  /* 0x000000040000795c */ /* 0x000fe20000300000 */
.L_x_13:
[----:B------:R-:W-:Y:S01]  /*0b70*/  R2UR UR32, R4 ;  /* 0x00000000042072ca */ /* 0x000fe200000e0000 */
[----:B------:R-:W-:Y:S01]  /*0b80*/  ULDC.64 UR4, c[0x0][0x198] ;  /* 0x0000660000047ab9 */ /* 0x000fe20000000a00 */
[----:B-12---:R-:W1:Y:S01]  /*0b90*/  S2R R5, SR_CgaCtaId ;  /* 0x0000000000057919 */ /* 0x006e620000008800 */
[----:B------:R-:W-:Y:S01]  /*0ba0*/  UIADD3 UR4, UP0, UR4, 0x1f0, URZ ;  /* 0x000001f004047890 */ /* 0x000fe2000ff1e03f */
[----:B------:R-:W-:Y:S01]  /*0bb0*/  MOV R4, 0x400 ;  /* 0x0000040000047802 */ /* 0x000fe20000000f00 */
[----:B------:R-:W-:Y:S01]  /*0bc0*/  UMOV UR27, URZ ;  /* 0x0000003f001b7c82 */ /* 0x000fe20008000000 */
[----:B------:R-:W-:Y:S01]  /*0bd0*/  UMOV UR6, 0x0 ;  /* 0x0000000000067882 */ /* 0x000fe20000000000 */
[----:B------:R-:W-:Y:S01]  /*0be0*/  UIADD3.X UR5, URZ, UR5, URZ, UP0, !UPT ;  /* 0x000000053f057290 */ /* 0x000fe200087fe43f */
[----:B------:R-:W-:Y:S01]  /*0bf0*/  IMAD.MOV.U32 R9, RZ, RZ, 0x1 ;  /* 0x00000001ff097424 */ /* 0x000fe200078e00ff */
[----:B------:R-:W-:Y:S01]  /*0c00*/  UMOV UR7, 0x10000000 ;  /* 0x1000000000077882 */ /* 0x000fe20000000000 */
[----:B------:R-:W-:Y:S01]  /*0c10*/  UMOV UR26, URZ ;  /* 0x0000003f001a7c82 */ /* 0x000fe20008000000 */
[----:B------:R-:W-:Y:S01]  /*0c20*/  UMOV UR28, UR36 ;  /* 0x00000024001c7c82 */ /* 0x000fe20008000000 */
[----:B------:R-:W-:Y:S01]  /*0c30*/  UMOV UR29, UR37 ;  /* 0x00000025001d7c82 */ /* 0x000fe20008000000 */
[----:B------:R-:W-:Y:S01]  /*0c40*/  UIADD3 UR24, UR32, 0x1800, URZ ;  /* 0x0000180020187890 */ /* 0x000fe2000fffe03f */
[----:B------:R-:W-:Y:S01]  /*0c50*/  ISETP.NE.AND P2, PT, R8, RZ, PT ;  /* 0x000000ff0800720c */ /* 0x000fe20003f45270 */
[----:B------:R-:W-:Y:S01]  /*0c60*/  UIADD3 UR25, UR32, 0x7800, URZ ;  /* 0x0000780020197890 */ /* 0x000fe2000fffe03f */
[----:B------:R-:W-:Y:S01]  /*0c70*/  IMAD.MOV.U32 R6, RZ, RZ, 0x1 ;  /* 0x00000001ff067424 */ /* 0x000fe200078e00ff */
[----:B------:R-:W-:-:S02]  /*0c80*/  UIADD3 UR16, UR32, 0x2000, URZ ;  /* 0x0000200020107890 */ /* 0x000fc4000fffe03f */
[----:B------:R-:W-:Y:S01]  /*0c90*/  UIADD3 UR32, UR32, 0x2800, URZ ;  /* 0x0000280020207890 */ /* 0x000fe2000fffe03f */
[----:B------:R-:W-:Y:S01]  /*0ca0*/  UMOV UR18, 0x10 ;  /* 0x0000001000127882 */ /* 0x000fe20000000000 */
[----:B------:R-:W-:Y:S01]  /*0cb0*/  UMOV UR20, UR36 ;  /* 0x0000002400147c82 */ /* 0x000fe20008000000 */
[----:B------:R-:W-:Y:S01]  /*0cc0*/  UMOV UR21, UR37 ;  /* 0x0000002500157c82 */ /* 0x000fe20008000000 */
[----:B------:R-:W-:Y:S01]  /*0cd0*/  UMOV UR19, UR27 ;  /* 0x0000001b00137c82 */ /* 0x000fe20008000000 */
[----:B------:R-:W-:Y:S01]  /*0ce0*/  UMOV UR17, UR25 ;  /* 0x0000001900117c82 */ /* 0x000fe20008000000 */
[----:B------:R-:W-:Y:S01]  /*0cf0*/  UMOV UR34, 0x20 ;  /* 0x0000002000227882 */ /* 0x000fe20000000000 */
[----:B------:R-:W-:Y:S01]  /*0d00*/  UMOV UR35, UR27 ;  /* 0x0000001b00237c82 */ /* 0x000fe20008000000 */
[----:B------:R2:W-:Y:S01]  /*0d10*/  UTMALDG.4D [UR24], [UR4], desc[UR6] ;  /* 0x00000618040075b4 */ /* 0x0005e20008019000 */
[----:B------:R-:W-:Y:S01]  /*0d20*/  UMOV UR33, UR25 ;  /* 0x0000001900217c82 */ /* 0x000fe20008000000 */
[----:B-1----:R-:W-:Y:S01]  /*0d30*/  LEA R12, R5, R4, 0x18 ;  /* 0x00000004050c7211 */ /* 0x002fe200078ec0ff */
[----:B------:R2:W-:Y:S01]  /*0d40*/  UTMALDG.4D [UR16], [UR4], desc[UR6] ;  /* 0x00000610040075b4 */ /* 0x0005e20008019000 */
[----:B------:R-:W-:-:S02]  /*0d50*/  SHF.L.U32 R5, R9, 0x1f, RZ ;  /* 0x0000001f09057819 */ /* 0x000fc400000006ff */
[----:B------:R-:W-:Y:S01]  /*0d60*/  LEA R4, R3, R12, 0x3 ;  /* 0x0000000c03047211 */ /* 0x000fe200078e18ff */
[----:B------:R2:W-:Y:S02]  /*0d70*/  UTMALDG.4D [UR32], [UR4], desc[UR6] ;  /* 0x00000620040075b4 */ /* 0x0005e40008019000 */
[----:B--2---:R-:W-:-:S04]  /*0d80*/  NOP ;  /* 0x0000000000007918 */ /* 0x004fc80000000000 */
.L_x_14:
        /* <DEDUP_REMOVED lines=10> */
.L_x_15:
[C---:B------:R-:W-:Y:S01]  /*0e30*/  IMAD R12, R3.reuse, 0x1800, R12 ;  /* 0x00001800030c7824 */ /* 0x040fe200078e020c */
[----:B------:R-:W-:Y:S01]  /*0e40*/  R2UR UR25, R4 ;  /* 0x00000000041972ca */ /* 0x000fe200000e0000 */
[----:B------:R-:W-:Y:S01]  /*0e50*/  ULDC.64 UR4, c[0x0][0x198] ;  /* 0x0000660000047ab9 */ /* 0x000fe20000000a00 */
[----:B------:R-:W-:Y:S01]  /*0e60*/  UMOV UR27, URZ ;  /* 0x0000003f001b7c82 */ /* 0x000fe20008000000 */
[----:B------:R-:W-:Y:S01]  /*0e70*/  UIADD3 UR4, UP0, UR4, 0x2f0, URZ ;  /* 0x000002f004047890 */ /* 0x000fe2000ff1e03f */
[----:B------:R-:W-:Y:S01]  /*0e80*/  R2UR UR32, R12 ;  /* 0x000000000c2072ca */ /* 0x000fe200000e0000 */
[----:B------:R-:W-:Y:S01]  /*0e90*/  UMOV UR6, 0x0 ;  /* 0x0000000000067882 */ /* 0x000fe20000000000 */
[----:B------:R-:W-:Y:S01]  /*0ea0*/  UMOV UR7, 0x10000000 ;  /* 0x1000000000077882 */ /* 0x000fe20000000000 */
[----:B------:R-:W-:Y:S01]  /*0eb0*/  UIADD3.X UR5, URZ, UR5, URZ, UP0, !UPT ;  /* 0x000000053f057290 */ /* 0x000fe200087fe43f */
[----:B------:R-:W-:Y:S01]  /*0ec0*/  VIADD R3, R3, 0x1 ;  /* 0x0000000103037836 */ /* 0x000fe20000000000 */
[----:B------:R-:W-:Y:S01]  /*0ed0*/  UMOV UR26, URZ ;  /* 0x0000003f001a7c82 */ /* 0x000fe20008000000 */
[----:B------:R-:W-:Y:S01]  /*0ee0*/  UMOV UR28, UR36 ;  /* 0x00000024001c7c82 */ /* 0x000fe20008000000 */
[----:B------:R-:W-:Y:S01]  /*0ef0*/  UMOV UR29, UR37 ;  /* 0x00000025001d7c82 */ /* 0x000fe20008000000 */
[----:B------:R-:W-:Y:S01]  /*0f00*/  UMOV UR18, 0x10 ;  /* 0x0000001000127882 */ /* 0x000fe20000000000 */
[----:B------:R-:W-:Y:S01]  /*0f10*/  UIADD3 UR25, UR25, 0x7800, URZ ;  /* 0x0000780019197890 */ /* 0x000fe2000fffe03f */
[----:B------:R-:W-:Y:S01]  /*0f20*/  UMOV UR20, UR36 ;  /* 0x0000002400147c82 */ /* 0x000fe20008000000 */
[----:B------:R-:W-:-:S02]  /*0f30*/  UMOV UR21, UR37 ;  /* 0x0000002500157c82 */ /* 0x000fc40008000000 */
[----:B------:R-:W-:Y:S02]  /*0f40*/  UIADD3 UR24, UR32, 0x1800, URZ ;  /* 0x0000180020187890 */ /* 0x000fe4000fffe03f */
[----:B------:R-:W-:Y:S02]  /*0f50*/  UIADD3 UR16, UR32, 0x2000, URZ ;  /* 0x0000200020107890 */ /* 0x000fe4000fffe03f */
[----:B------:R-:W-:Y:S01]  /*0f60*/  UIADD3 UR32, UR32, 0x2800, URZ ;  /* 0x0000280020207890 */ /* 0x000fe2000fffe03f */
[----:B------:R-:W-:Y:S01]  /*0f70*/  UMOV UR19, UR27 ;  /* 0x0000001b00137c82 */ /* 0x000fe20008000000 */
[----:B------:R-:W-:Y:S01]  /*0f80*/  UMOV UR17, UR25 ;  /* 0x0000001900117c82 */ /* 0x000fe20008000000 */
[----:B------:R-:W-:Y:S01]  /*0f90*/  UMOV UR34, 0x20 ;  /* 0x0000002000227882 */ /* 0x000fe20000000000 */
[----:B------:R-:W-:Y:S01]  /*0fa0*/  UMOV UR35, UR27 ;  /* 0x0000001b00237c82 */ /* 0x000fe20008000000 */
[----:B------:R3:W-:Y:S01]  /*0fb0*/  UTMALDG.4D [UR24], [UR4], desc[UR6] ;  /* 0x00000618040075b4 */ /* 0x0007e20008019000 */
[----:B------:R-:W-:Y:S01]  /*0fc0*/  UMOV UR33, UR25 ;  /* 0x0000001900217c82 */ /* 0x000fe20008000000 */
[----:B------:R3:W-:Y:S02]  /*0fd0*/  UTMALDG.4D [UR16], [UR4], desc[UR6] ;  /* 0x00000610040075b4 */ /* 0x0007e40008019000 */
[----:B------:R3:W-:Y:S02]  /*0fe0*/  UTMALDG.4D [UR32], [UR4], desc[UR6] ;  /* 0x00000620040075b4 */ /* 0x0007e40008019000 */
[----:B---3--:R-:W-:Y:S01]  /*0ff0*/  NOP ;  /* 0x0000000000007918 */ /* 0x008fe20000000000 */
.L_x_11:
[----:B------:R-:W-:Y:S01]  /*1000*/  ISETP.GE.AND P1, PT, R0, 0x2, PT ;  /* 0x000000020000780c */ /* 0x000fe20003f26270 */
[----:B-12---:R-:W-:-:S12]  /*1010*/  IMAD.MOV.U32 R4, RZ, RZ, 0x1 ;  /* 0x00000001ff047424 */ /* 0x006fd800078e00ff */
[----:B------:R-:W-:Y:S05]  /*1020*/  @!P1 BRA `(.L_x_16) ;  /* 0x0000000400989947 */ /* 0x000fea0003800000 */
[----:B------:R-:W1:Y:S01]  /*1030*/  S2R R5, SR_CgaCtaId ;  /* 0x0000000000057919 */ /* 0x000e620000008800 */
[----:B------:R-:W-:Y:S01]  /*1040*/  MOV R4, 0x400 ;  /* 0x0000040000047802 */ /* 0x000fe20000000f00 */
[----:B------:R-:W-:Y:S01]  /*1050*/  IMAD.MOV.U32 R12, RZ, RZ, 0x1 ;  /* 0x00000001ff0c7424 */ /* 0x000fe200078e00ff */
[----:B------:R-:W-:-:S04]  /*1060*/  ISETP.NE.AND P2, PT, R8, RZ, PT ;  /* 0x000000ff0800720c */ /* 0x000fc80003f45270 */
[----:B------:R-:W-:Y:S02]  /*1070*/  SHF.L.U32 R12, R12, 0x1f, RZ ;  /* 0x0000001f0c0c7819 */ /* 0x000fe400000006ff */
[----:B-1----:R-:W-:-:S05]  /*1080*/  LEA R4, R5, R4, 0x18 ;  /* 0x0000000405047211 */ /* 0x002fca00078ec0ff */
[----:B------:R-:W-:-:S07]  /*1090*/  IMAD R5, R3, 0x8, R4 ;  /* 0x0000000803057824 */ /* 0x000fce00078e0204 */
.L_x_17:
[----:B-1----:R1:W2:Y:S02]  /*10a0*/  SYNCS.PHASECHK.TRANS64.TRYWAIT P1, [R5+URZ+0x7820], R12 ;  /* 0x0078200c050075a7 */ /* 0x0022a4000802017f */
[----:B--2---:R-:W-:Y:S05]  /*10b0*/  @!P1 NANOSLEEP.SYNCS 0x989680 ;  /* 0x009896800000995d */ /* 0x004fea0003900000 */
[----:B------:R-:W2:Y:S02]  /*10c0*/  @!P1 SYNCS.PHASECHK.TRANS64 P1, [R5+URZ+0x7820], R12 ;  /* 0x0078200c050095a7 */ /* 0x000ea4000802007f */
[----:B--2---:R-:W-:Y:S05]  /*10d0*/  @!P1 BRA `(.L_x_17) ;  /* 0xfffffffc00f09947 */ /* 0x004fea000383ffff */
[----:B------:R-:W-:Y:S05]  /*10e0*/  @P2 BRA `(.L_x_18) ;  /* 0x0000000000142947 */ /* 0x000fea0003800000 */
[----:B------:R-:W-:Y:S02]  /*10f0*/  ISETP.NE.AND P1, PT, R2, RZ, PT ;  /* 0x000000ff0200720c */ /* 0x000fe40003f25270 */
[----:B-1----:R-:W-:-:S04]  /*1100*/  MOV R12, 0x1800 ;  /* 0x00001800000c7802 */ /* 0x002fc80000000f00 */
[----:B------:R2:W-:Y:S07]  /*1110*/  SYNCS.ARRIVE.TRANS64 RZ, [R5+URZ+0x7800], R12 ;  /* 0x0078000c05ff79a7 */ /* 0x0005ee000800003f */
[----:B------:R-:W-:Y:S05]  /*1120*/  @!P1 BRA `(.L_x_18) ;  /* 0x0000000000049947 */ /* 0x000fea0003800000 */
[----:B------:R-:W-:Y:S01]  /*1130*/  BPT.TRAP 0x1 ;  /* 0x000000040000795c */ /* 0x000fe20000300000 */
.L_x_18:
[----:B------:R-:W-:Y:S01]  /*1140*/  IMAD R4, R3, 0x1800, R4 ;  /* 0x0000180003047824 */ /* 0x000fe200078e0204 */
[----:B------:R-:W-:Y:S01]  /*1150*/  R2UR UR25, R5 ;  /* 0x00000000051972ca */ /* 0x000fe200000e0000 */
[----:B------:R-:W-:Y:S01]  /*1160*/  ULDC.64 UR4, c[0x0][0x198] ;  /* 0x0000660000047ab9 */ /* 0x000fe20000000a00 */
[----:B------:R-:W-:Y:S01]  /*1170*/  R2UR UR27, R6 ;  /* 0x00000000061b72ca */ /* 0x000fe200000e0000 */
[----:B-12---:R-:W1:Y:S01]  /*1180*/  S2R R5, SR_CgaCtaId ;  /* 0x0000000000057919 */ /* 0x006e620000008800 */
[----:B------:R-:W-:Y:S01]  /*1190*/  R2UR UR32, R4 ;  /* 0x00000000042072ca */ /* 0x000fe200000e0000 */
[----:B------:R-:W-:Y:S01]  /*11a0*/  UIADD3 UR4, UP0, UR4, 0x1f0, URZ ;  /* 0x000001f004047890 */ /* 0x000fe2000ff1e03f */
[----:B------:R-:W-:Y:S01]  /*11b0*/  VIADD R3, R3, 0x1 ;  /* 0x0000000103037836 */ /* 0x000fe20000000000 */
[----:B------:R-:W-:Y:S01]  /*11c0*/  UMOV UR6, 0x0 ;  /* 0x0000000000067882 */ /* 0x000fe20000000000 */
[----:B------:R-:W-:Y:S01]  /*11d0*/  UMOV UR7, 0x10000000 ;  /* 0x1000000000077882 */ /* 0x000fe20000000000 */
[----:B------:R-:W-:Y:S01]  /*11e0*/  UIADD3.X UR5, URZ, UR5, URZ, UP0, !UPT ;  /* 0x000000053f057290 */ /* 0x000fe200087fe43f */
[----:B------:R-:W-:Y:S01]  /*11f0*/  MOV R4, 0x400 ;  /* 0x0000040000047802 */ /* 0x000fe20000000f00 */
[----:B------:R-:W-:Y:S01]  /*1200*/  UMOV UR26, URZ ;  /* 0x0000003f001a7c82 */ /* 0x000fe20008000000 */
[----:B------:R-:W-:Y:S01]  /*1210*/  UMOV UR28, UR36 ;  /* 0x00000024001c7c82 */ /* 0x000fe20008000000 */
[----:B------:R-:W-:Y:S01]  /*1220*/  UIADD3 UR25, UR25, 0x7800, URZ ;  /* 0x0000780019197890 */ /* 0x000fe2000fffe03f */
[C---:B------:R-:W-:Y:S01]  /*1230*/  ISETP.NE.AND P2, PT, R3.reuse, 0x4, PT ;  /* 0x000000040300780c */ /* 0x040fe20003f45270 */
[----:B------:R-:W-:Y:S01]  /*1240*/  USHF.L.U32 UR27, UR27, 0x6, URZ ;  /* 0x000000061b1b7899 */ /* 0x000fe2000800063f */
[C---:B------:R-:W-:Y:S01]  /*1250*/  ISETP.NE.AND P1, PT, R3.reuse, 0x4, PT ;  /* 0x000000040300780c */ /* 0x040fe20003f25270 */
[----:B------:R-:W-:Y:S01]  /*1260*/  UIADD3 UR24, UR32, 0x1800, URZ ;  /* 0x0000180020187890 */ /* 0x000fe2000fffe03f */
[----:B------:R-:W-:Y:S01]  /*1270*/  SEL R3, R3, RZ, P2 ;  /* 0x000000ff03037207 */ /* 0x000fe20001000000 */
[----:B------:R-:W-:Y:S01]  /*1280*/  UIADD3 UR16, UR32, 0x2000, URZ ;  /* 0x0000200020107890 */ /* 0x000fe2000fffe03f */
[----:B------:R-:W-:Y:S01]  /*1290*/  ISETP.NE.AND P3, PT, R8, RZ, PT ;  /* 0x000000ff0800720c */ /* 0x000fe20003f65270 */
[----:B------:R-:W-:Y:S01]  /*12a0*/  UIADD3 UR32, UR32, 0x2800, URZ ;  /* 0x0000280020207890 */ /* 0x000fe2000fffe03f */
[----:B------:R-:W-:Y:S01]  /*12b0*/  UMOV UR29, UR37 ;  /* 0x00000025001d7c82 */ /* 0x000fe20008000000 */
        /* <DEDUP_REMOVED lines=9> */
[----:B-1----:R-:W-:-:S02]  /*1350*/  LEA R12, R5, R4, 0x18 ;  /* 0x00000004050c7211 */ /* 0x002fc400078ec0ff */
[----:B------:R-:W-:Y:S01]  /*1360*/  SEL R4, RZ, 0x1, !P1 ;  /* 0x00000001ff047807 */ /* 0x000fe20004800000 */
[----:B------:R2:W-:Y:S02]  /*1370*/  UTMALDG.4D [UR16], [UR4], desc[UR6] ;  /* 0x00000610040075b4 */ /* 0x0005e40008019000 */
[----:B------:R-:W-:Y:S01]  /*1380*/  IMAD R14, R3, 0x8, R12 ;  /* 0x00000008030e7824 */ /* 0x000fe200078e020c */
[----:B------:R-:W-:Y:S01]  /*1390*/  SHF.L.U32 R5, R4, 0x1f, RZ ;  /* 0x0000001f04057819 */ /* 0x000fe200000006ff */
[----:B------:R2:W-:Y:S02]  /*13a0*/  UTMALDG.4D [UR32], [UR4], desc[UR6] ;  /* 0x00000620040075b4 */ /* 0x0005e40008019000 */
[----:B--2---:R-:W-:-:S04]  /*13b0*/  NOP ;  /* 0x0000000000007918 */ /* 0x004fc80000000000 */
.L_x_19:
        /* <DEDUP_REMOVED lines=10> */
.L_x_20:
[C---:B------:R-:W-:Y:S01]  /*1460*/  IMAD R12, R3.reuse, 0x1800, R12 ;  /* 0x00001800030c7824 */ /* 0x040fe200078e020c */
[----:B------:R-:W-:Y:S01]  /*1470*/  R2UR UR25, R14 ;  /* 0x000000000e1972ca */ /* 0x000fe200000e0000 */
[----:B------:R-:W-:Y:S01]  /*1480*/  ULDC.64 UR4, c[0x0][0x198] ;  /* 0x0000660000047ab9 */ /* 0x000fe20000000a00 */
[----:B------:R-:W-:Y:S01]  /*1490*/  R2UR UR27, R6 ;  /* 0x00000000061b72ca */ /* 0x000fe200000e0000 */
        /* <DEDUP_REMOVED lines=11> */
[----:B------:R-:W-:Y:S01]  /*1550*/  ISETP.NE.AND P1, PT, R2, 0x4, PT ;  /* 0x000000040200780c */ /* 0x000fe20003f25270 */
[----:B------:R-:W-:Y:S01]  /*1560*/  USHF.L.U32 UR27, UR27, 0x6, URZ ;  /* 0x000000061b1b7899 */ /* 0x000fe2000800063f */
[----:B------:R-:W-:Y:S01]  /*1570*/  IADD3 R6, R6, 0x1, RZ ;  /* 0x0000000106067810 */ /* 0x000fe20007ffe0ff */
[----:B------:R-:W-:Y:S01]  /*1580*/  UIADD3 UR24, UR32, 0x1800, URZ ;  /* 0x0000180020187890 */ /* 0x000fe2000fffe03f */
[----:B------:R-:W-:Y:S01]  /*1590*/  SEL R3, RZ, 0x1, P1 ;  /* 0x00000001ff037807 */ /* 0x000fe20000800000 */
[----:B------:R-:W-:-:S02]  /*15a0*/  UIADD3 UR16, UR32, 0x2000, URZ ;  /* 0x0000200020107890 */ /* 0x000fc4000fffe03f */
[----:B------:R-:W-:Y:S01]  /*15b0*/  UIADD3 UR32, UR32, 0x2800, URZ ;  /* 0x0000280020207890 */ /* 0x000fe2000fffe03f */
[----:B------:R-:W-:Y:S01]  /*15c0*/  LOP3.LUT R4, R4, R3, RZ, 0x3c, !PT ;  /* 0x0000000304047212 */ /* 0x000fe200078e3cff */
        /* <DEDUP_REMOVED lines=8> */
[----:B------:R-:W-:Y:S01]  /*1650*/  SEL R3, R2, RZ, P1 ;  /* 0x000000ff02037207 */ /* 0x000fe20000800000 */
[----:B------:R3:W-:Y:S01]  /*1660*/  UTMALDG.4D [UR16], [UR4], desc[UR6] ;  /* 0x00000610040075b4 */ /* 0x0007e20008019000 */
[----:B------:R3:W-:Y:S02]  /*1670*/  UTMALDG.4D [UR32], [UR4], desc[UR6] ;  /* 0x00000620040075b4 */ /* 0x0007e40008019000 */
[----:B---3--:R-:W-:-:S03]  /*1680*/  NOP ;  /* 0x0000000000007918 */ /* 0x008fc60000000000 */
.L_x_16:
[----:B-12---:R-:W-:-:S05]  /*1690*/  IMAD.SHL.U32 R5, R0, 0x2, RZ ;  /* 0x0000000200057824 */ /* 0x006fca00078e00ff */
[----:B------:R-:W-:-:S04]  /*16a0*/  LOP3.LUT R5, R5, 0xfffffffe, RZ, 0x3c, !PT ;  /* 0xfffffffe05057812 */ /* 0x000fc800078e3cff */
[----:B------:R-:W-:-:S07]  /*16b0*/  IADD3 R5, -R5, -0x6, RZ ;  /* 0xfffffffa05057810 */ /* 0x000fce0007ffe1ff */
.L_x_10:
[----:B------:R-:W-:Y:S05]  /*16c0*/  BSYNC B0 ;  /* 0x0000000000007941 */ /* 0x000fea0003800000 */
.L_x_9:
[----:B------:R-:W1:Y:S01]  /*16d0*/  S2R R13, SR_CgaCtaId ;  /* 0x00000000000d7919 */ /* 0x000e620000008800 */
[----:B------:R-:W-:Y:S01]  /*16e0*/  MOV R2, 0x400 ;  /* 0x0000040000027802 */ /* 0x000fe20000000f00 */
[----:B------:R-:W-:Y:S01]  /*16f0*/  IMAD.MOV.U32 R9, RZ, RZ, RZ ;  /* 0x000000ffff097224 */ /* 0x000fe200078e00ff */
[----:B------:R-:W-:Y:S02]  /*1700*/  SHF.L.U32 R11, RZ, 0x1f, RZ ;  /* 0x0000001fff0b7819 */ /* 0x000fe400000006ff */
[----:B-1----:R-:W-:-:S07]  /*1710*/  LEA R2, R13, R2, 0x18 ;  /* 0x000000020d027211 */ /* 0x002fce00078ec0ff */
.L_x_21:
[----:B-1----:R1:W2:Y:S02]  /*1720*/  SYNCS.PHASECHK.TRANS64.TRYWAIT P1, [R2+URZ+0x7840], R11 ;  /* 0x0078400b020075a7 */ /* 0x0022a4000802017f */
[----:B--2---:R-:W-:Y:S05]  /*1730*/  @!P1 NANOSLEEP.SYNCS 0x989680 ;  /* 0x009896800000995d */ /* 0x004fea0003900000 */
[----:B------:R-:W2:Y:S02]  /*1740*/  @!P1 SYNCS.PHASECHK.TRANS64 P1, [R2+URZ+0x7840], R11 ;  /* 0x0078400b020095a7 */ /* 0x000ea4000802007f */
[----:B--2---:R-:W-:Y:S05]  /*1750*/  @!P1 BRA `(.L_x_21) ;  /* 0xfffffffc00f09947 */ /* 0x004fea000383ffff */
[----:B------:R-:W2:Y:S01]  /*1760*/  LDC R0, c[0x0][0x28c] ;  /* 0x0000a300ff007b82 */ /* 0x000ea20000000800 */
[----:B-1----:R-:W-:Y:S02]  /*1770*/  SHF.R.S32.HI R11, RZ, 0x1f, R8 ;  /* 0x0000001fff0b7819 */ /* 0x002fe40000011408 */
[----:B------:R-:W-:Y:S01]  /*1780*/  SHF.L.U32 R17, RZ, 0x1f, RZ ;  /* 0x0000001fff117819 */ /* 0x000fe200000006ff */
[----:B--2---:R-:W-:Y:S01]  /*1790*/  VIADD R12, R0, 0x3f ;  /* 0x0000003f000c7836 */ /* 0x004fe20000000000 */
[----:B------:R-:W-:-:S04]  /*17a0*/  LEA.HI R0, R11, R8, RZ, 0x5 ;  /* 0x000000080b007211 */ /* 0x000fc800078f28ff */
[----:B------:R-:W-:Y:S02]  /*17b0*/  SHF.R.S32.HI R13, RZ, 0x1f, R12 ;  /* 0x0000001fff0d7819 */ /* 0x000fe4000001140c */
[----:B------:R-:W-:Y:S02]  /*17c0*/  SHF.R.S32.HI R0, RZ, 0x5, R0 ;  /* 0x00000005ff007819 */ /* 0x000fe40000011400 */
[----:B------:R-:W-:Y:S02]  /*17d0*/  LEA.HI R13, R13, R12, RZ, 0x6 ;  /* 0x0000000c0d0d7211 */ /* 0x000fe400078f30ff */
[----:B------:R-:W-:Y:S02]  /*17e0*/  LEA R0, R0, UR11, 0x4 ;  /* 0x0000000b00007c11 */ /* 0x000fe4000f8e20ff */
[----:B------:R-:W-:-:S07]  /*17f0*/  SHF.R.S32.HI R15, RZ, 0x6, R13 ;  /* 0x00000006ff0f7819 */ /* 0x000fce000001140d */
.L_x_22:
[----:B-1----:R1:W2:Y:S02]  /*1800*/  SYNCS.PHASECHK.TRANS64.TRYWAIT P1, [R2+URZ+0x7800], R17 ;  /* 0x00780011020075a7 */ /* 0x0022a4000802017f */
[----:B--2---:R-:W-:Y:S05]  /*1810*/  @!P1 NANOSLEEP.SYNCS 0x989680 ;  /* 0x009896800000995d */ /* 0x004fea0003900000 */
[----:B------:R-:W2:Y:S02]  /*1820*/  @!P1 SYNCS.PHASECHK.TRANS64 P1, [R2+URZ+0x7800], R17 ;  /* 0x00780011020095a7 */ /* 0x000ea4000802007f */
[----:B--2---:R-:W-:Y:S05]  /*1830*/  @!P1 BRA `(.L_x_22) ;  /* 0xfffffffc00f09947 */ /* 0x004fea000383ffff */
[----:B------:R-:W-:Y:S01]  /*1840*/  LEA.HI R11, R11, R8, RZ, 0x2 ;  /* 0x000000080b0b7211 */ /* 0x000fe200078f10ff */
[----:B------:R-:W-:Y:S05]  /*1850*/  WARPSYNC.ALL ;  /* 0x0000000000007948 */ /* 0x000fea0003800000 */
[--C-:B------:R-:W-:Y:S02]  /*1860*/  SHF.R.S32.HI R13, RZ, 0x2, R11.reuse ;  /* 0x00000002ff0d7819 */ /* 0x100fe4000001140b */
[----:B------:R-:W-:Y:S02]  /*1870*/  SHF.R.S32.HI R12, RZ, 0x1f, R11 ;  /* 0x0000001fff0c7819 */ /* 0x000fe4000001140b */
[----:B------:R-:W-:-:S02]  /*1880*/  LOP3.LUT R11, R11, 0x7ffffffc, RZ, 0xc0, !PT ;  /* 0x7ffffffc0b0b7812 */ /* 0x000fc400078ec0ff */
[----:B------:R-:W-:Y:S02]  /*1890*/  LEA.HI R12, R12, R13, RZ, 0x3 ;  /* 0x0000000d0c0c7211 */ /* 0x000fe400078f18ff */
[----:B------:R-:W-:Y:S01]  /*18a0*/  VIMNMX R20, R15, R20, PT ;  /* 0x000000140f147248 */ /* 0x000fe20003fe0100 */
[----:B------:R-:W-:Y:S01]  /*18b0*/  IMAD.IADD R11, R8, 0x1, -R11 ;  /* 0x00000001080b7824 */ /* 0x000fe200078e0a0b */
[----:B------:R-:W-:-:S04]  /*18c0*/  LOP3.LUT R12, R12, 0xfffffff8, RZ, 0xc0, !PT ;  /* 0xfffffff80c0c7812 */ /* 0x000fc800078ec0ff */
[----:B------:R-:W-:Y:S02]  /*18d0*/  SHF.L.U32 R14, R11, 0x1, RZ ;  /* 0x000000010b0e7819 */ /* 0x000fe400000006ff */
[----:B------:R-:W-:Y:S02]  /*18e0*/  IADD3 R0, R0, R13, -R12 ;  /* 0x0000000d00007210 */ /* 0x000fe40007ffe80c */
[C---:B------:R-:W-:Y:S01]  /*18f0*/  R2UR UR15, R2.reuse ;  /* 0x00000000020f72ca */ /* 0x040fe200000e0000 */
[----:B------:R-:W-:Y:S01]  /*1900*/  WARPGROUP.ARRIVE ;  /* 0x00000000000079c5 */ /* 0x000fe20000000000 */
[----:B------:R-:W-:Y:S01]  /*1910*/  R2UR UR4, R2 ;  /* 0x00000000020472ca */ /* 0x000fe200000e0000 */
[----:B------:R-:W-:Y:S01]  /*1920*/  UMOV UR45, 0xc0000010 ;  /* 0xc0000010002d7882 */ /* 0x000fe20000000000 */
[----:B------:R-:W-:Y:S01]  /*1930*/  UMOV UR47, 0xc0000010 ;  /* 0xc0000010002f7882 */ /* 0x000fe20000000000 */
[----:B------:R-:W-:Y:S01]  /*1940*/  UMOV UR41, 0xc0000010 ;  /* 0xc000001000297882 */ /* 0x000fe20000000000 */
[----:B------:R-:W-:Y:S01]  /*1950*/  UMOV UR43, 0xc0000010 ;  /* 0xc0000010002b7882 */ /* 0x000fe20000000000 */
[----:B------:R-:W-:Y:S01]  /*1960*/  UMOV UR5, 0xc0000010 ;  /* 0xc000001000057882 */ /* 0x000fe20000000000 */
[----:B------:R-:W-:Y:S01]  /*1970*/  UMOV UR7, 0xc0000010 ;  /* 0xc000001000077882 */ /* 0x000fe20000000000 */
[----:B------:R-:W-:Y:S01]  /*1980*/  VIADD R13, R14, 0x9 ;  /* 0x000000090e0d7836 */ /* 0x000fe20000000000 */
[-C--:B------:R-:W-:Y:S01]  /*1990*/  ISETP.GT.AND P1, PT, R0, R14.reuse, PT ;  /* 0x0000000e0000720c */ /* 0x080fe20003f24270 */
[----:B------:R-:W-:Y:S01]  /*19a0*/  VIADD R11, R14, 0x8 ;  /* 0x000000080e0b7836 */ /* 0x000fe20000000000 */
[C---:B------:R-:W-:Y:S01]  /*19b0*/  ISETP.GE.AND P3, PT, R0.reuse, R14, PT ;  /* 0x0000000e0000720c */ /* 0x040fe20003f66270 */
[----:B------:R-:W-:Y:S01]  /*19c0*/  UIADD3 UR15, UR15, 0x1800, URZ ;  /* 0x000018000f0f7890 */ /* 0x000fe2000fffe03f */
[----:B------:R-:W-:Y:S01]  /*19d0*/  ISETP.GE.AND P5, PT, R0, R13, PT ;  /* 0x0000000d0000720c */ /* 0x000fe20003fa6270 */
[----:B------:R-:W-:Y:S01]  /*19e0*/  USHF.R.U32.HI UR4, URZ, 0x4, UR4 ;  /* 0x000000043f047899 */ /* 0x000fe20008011604 */
[----:B------:R-:W-:Y:S01]  /*19f0*/  VIADD R13, R14, 0x19 ;  /* 0x000000190e0d7836 */ /* 0x000fe20000000000 */
[----:B------:R-:W-:Y:S01]  /*1a00*/  USHF.R.U32.HI UR15, URZ, 0x4, UR15 ;  /* 0x000000043f0f7899 */ /* 0x000fe2000801160f */
[----:B------:R-:W-:Y:S01]  /*1a10*/  ISETP.GE.AND P6, PT, R0, R11, PT ;  /* 0x0000000b0000720c */ /* 0x000fe20003fc6270 */
[----:B------:R-:W-:Y:S01]  /*1a20*/  ULOP3.LUT UR4, UR4, 0x3fff, URZ, 0xc0, !UPT ;  /* 0x00003fff04047892 */ /* 0x000fe2000f8ec03f */
[C---:B------:R-:W-:Y:S01]  /*1a30*/  IADD3 R11, R14.reuse, 0x18, RZ ;  /* 0x000000180e0b7810 */ /* 0x040fe20007ffe0ff */
[----:B------:R-:W-:Y:S01]  /*1a40*/  ULOP3.LUT UR15, UR15, 0x3fff, URZ, 0xc0, !UPT ;  /* 0x00003fff0f0f7892 */ /* 0x000fe2000f8ec03f */
[C---:B------:R-:W-:Y:S01]  /*1a50*/  VIADD R15, R14.reuse, 0x10 ;  /* 0x000000100e0f7836 */ /* 0x040fe20000000000 */
[----:B------:R-:W-:Y:S01]  /*1a60*/  ULOP3.LUT UR4, UR4, 0x10000, URZ, 0xfc, !UPT ;  /* 0x0001000004047892 */ /* 0x000fe2000f8efc3f */
[----:B-1----:R-:W-:Y:S01]  /*1a70*/  VIADD R17, R14, 0x11 ;  /* 0x000000110e117836 */ /* 0x002fe20000000000 */
[----:B------:R-:W-:Y:S01]  /*1a80*/  ULOP3.LUT UR14, UR15, 0x10000, URZ, 0xfc, !UPT ;  /* 0x000100000f0e7892 */ /* 0x000fe2000f8efc3f */
[----:B------:R-:W-:Y:S01]  /*1a90*/  P2R R18, PR, RZ, 0x1 ;  /* 0x00000001ff127803 */ /* 0x000fe20000000000 */
[----:B------:R-:W-:Y:S01]  /*1aa0*/  UIADD3 UR40, UR4, 0x80, URZ ;  /* 0x0000008004287890 */ /* 0x000fe2000fffe03f */
[C---:B------:R-:W-:Y:S01]  /*1ab0*/  ISETP.GE.AND P2, PT, R0.reuse, R15, PT ;  /* 0x0000000f0000720c */ /* 0x040fe20003f46270 */
[----:B------:R-:W-:Y:S01]  /*1ac0*/  UIADD3 UR42, UR14, 0x80, URZ ;  /* 0x000000800e2a7890 */ /* 0x000fe2000fffe03f */
[----:B------:R-:W-:Y:S01]  /*1ad0*/  ISETP.GE.AND P4, PT, R0, R17, PT ;  /* 0x000000110000720c */ /* 0x000fe20003f86270 */
[----:B------:R-:W-:Y:S01]  /*1ae0*/  UMOV UR44, UR4 ;  /* 0x00000004002c7c82 */ /* 0x000fe20008000000 */
[----:B------:R-:W-:Y:S01]  /*1af0*/  UMOV UR46, UR14 ;  /* 0x0000000e002e7c82 */ /* 0x000fe20008000000 */
[----:B------:R-:W-:Y:S01]  /*1b00*/  UIADD3 UR4, UR4, 0x100, URZ ;  /* 0x0000010004047890 */ /* 0x000fe2000fffe03f */
[----:B------:R-:W-:Y:S01]  /*1b10*/  HGMMA.64x64x16.F32.BF16 R24, gdesc[UR44], RZ, !UPT, gsb0 ;  /* 0x00e000002c1879f0 */ /* 0x000fe2000c0018ff */
[----:B------:R-:W-:-:S02]  /*1b20*/  UIADD3 UR6, UR14, 0x100, URZ ;  /* 0x000001000e067890 */ /* 0x000fc4000fffe03f */
[----:B------:R-:W-:Y:S02]  /*1b30*/  WARPGROUP.DEPBAR.LE gsb0, 0x0 ;  /* 0x00008000000079c5 */ /* 0x000fe40000010000 */
[----:B------:R-:W-:-:S06]  /*1b40*/  WARPGROUP.ARRIVE ;  /* 0x00000000000079c5 */ /* 0x000fcc0000000000 */
[----:B------:R-:W-:Y:S03]  /*1b50*/  HGMMA.64x64x16.F32.BF16 R24, gdesc[UR40], R24, gsb0 ;  /* 0x00e00000281879f0 */ /* 0x000fe60008001818 */
[----:B------:R-:W-:Y:S02]  /*1b60*/  WARPGROUP.DEPBAR.LE gsb0, 0x0 ;  /* 0x00008000000079c5 */ /* 0x000fe40000010000 */
[----:B------:R-:W-:-:S06]  /*1b70*/  WARPGROUP.ARRIVE ;  /* 0x00000000000079c5 */ /* 0x000fcc0000000000 */
[----:B------:R-:W-:Y:S01]  /*1b80*/  HGMMA.64x64x16.F32.BF16 R24, gdesc[UR4], R24, gsb0 ;  /* 0x00e00000041879f0 */ /* 0x000fe20008001818 */
[----:B------:R-:W-:Y:S02]  /*1b90*/  ULDC UR6, c[0x0][0x604] ;  /* 0x0001810000067ab9 */ /* 0x000fe40000000800 */
[----:B------:R-:W-:Y:S02]  /*1ba0*/  WARPGROUP.DEPBAR.LE gsb0, 0x0 ;  /* 0x00008000000079c5 */ /* 0x000fe40000010000 */
[----:B------:R-:W-:Y:S02]  /*1bb0*/  FSEL R25, R25, -INF , P1 ;  /* 0xff80000019197808 */ /* 0x000fe40000800000 */
[----:B------:R-:W-:Y:S02]  /*1bc0*/  FSEL R31, R31, -INF , P1 ;  /* 0xff8000001f1f7808 */ /* 0x000fe40000800000 */
[----:B------:R-:W-:Y:S02]  /*1bd0*/  FSEL R24, R24, -INF , P3 ;  /* 0xff80000018187808 */ /* 0x000fe40001800000 */
[----:B------:R-:W-:-:S02]  /*1be0*/  FSEL R30, R30, -INF , P3 ;  /* 0xff8000001e1e7808 */ /* 0x000fc40001800000 */
[----:B------:R-:W-:Y:S01]  /*1bf0*/  ISETP.GE.AND P1, PT, R0, R13, PT ;  /* 0x0000000d0000720c */ /* 0x000fe20003f26270 */
[----:B------:R-:W-:Y:S01]  /*1c00*/  VIADD R13, R14, 0x21 ;  /* 0x000000210e0d7836 */ /* 0x000fe20000000000 */
[----:B------:R-:W-:Y:S01]  /*1c10*/  ISETP.GE.AND P3, PT, R0, R11, PT ;  /* 0x0000000b0000720c */ /* 0x000fe20003f66270 */
[----:B------:R-:W-:Y:S01]  /*1c20*/  VIADD R11, R14, 0x20 ;  /* 0x000000200e0b7836 */ /* 0x000fe20000000000 */
[----:B------:R-:W-:Y:S02]  /*1c30*/  FSEL R29, R29, -INF , P5 ;  /* 0xff8000001d1d7808 */ /* 0x000fe40002800000 */
[----:B------:R-:W-:Y:S02]  /*1c40*/  FSEL R35, R35, -INF , P5 ;  /* 0xff80000023237808 */ /* 0x000fe40002800000 */
[----:B------:R-:W-:Y:S02]  /*1c50*/  FSEL R28, R28, -INF , P6 ;  /* 0xff8000001c1c7808 */ /* 0x000fe40003000000 */
[----:B------:R-:W-:-:S02]  /*1c60*/  FSEL R34, R34, -INF , P6 ;  /* 0xff80000022227808 */ /* 0x000fc40003000000 */
[C---:B------:R-:W-:Y:S02]  /*1c70*/  ISETP.GE.AND P5, PT, R0.reuse, R13, PT ;  /* 0x0000000d0000720c */ /* 0x040fe40003fa6270 */
[----:B------:R-:W-:Y:S01]  /*1c80*/  ISETP.GE.AND P6, PT, R0, R11, PT ;  /* 0x0000000b0000720c */ /* 0x000fe20003fc6270 */
[----:B------:R-:W-:Y:S01]  /*1c90*/  VIADD R11, R14, 0x28 ;  /* 0x000000280e0b7836 */ /* 0x000fe20000000000 */
[----:B------:R-:W-:Y:S02]  /*1ca0*/  FMNMX R13, R24, R25, !PT ;  /* 0x00000019180d7209 */ /* 0x000fe40007800000 */
[----:B------:R-:W-:Y:S02]  /*1cb0*/  FSEL R32, R32, -INF , P2 ;  /* 0xff80000020207808 */ /* 0x000fe40001000000 */
[----:B------:R-:W-:Y:S02]  /*1cc0*/  FMNMX R12, R28, R13, !PT ;  /* 0x0000000d1c0c7209 */ /* 0x000fe40007800000 */
[----:B------:R-:W-:-:S02]  /*1cd0*/  FSEL R38, R38, -INF , P2 ;  /* 0xff80000026267808 */ /* 0x000fc40001000000 */
[----:B------:R-:W-:Y:S02]  /*1ce0*/  ISETP.GE.AND P2, PT, R0, R11, PT ;  /* 0x0000000b0000720c */ /* 0x000fe40003f46270 */
[----:B------:R-:W-:Y:S02]  /*1cf0*/  IADD3 R11, R14, 0x29, RZ ;  /* 0x000000290e0b7810 */ /* 0x000fe40007ffe0ff */
[----:B------:R-:W-:Y:S02]  /*1d00*/  FMNMX R13, R29, R12, !PT ;  /* 0x0000000c1d0d7209 */ /* 0x000fe40007800000 */
[----:B------:R-:W-:Y:S02]  /*1d10*/  FSEL R33, R33, -INF , P4 ;  /* 0xff80000021217808 */ /* 0x000fe40002000000 */
[----:B------:R-:W-:Y:S02]  /*1d20*/  FSEL R39, R39, -INF , P4 ;  /* 0xff80000027277808 */ /* 0x000fe40002000000 */
[----:B------:R-:W-:Y:S01]  /*1d30*/  ISETP.GE.AND P4, PT, R0, R11, PT ;  /* 0x0000000b0000720c */ /* 0x000fe20003f86270 */
[----:B------:R-:W-:Y:S01]  /*1d40*/  VIADD R11, R14, 0x38 ;  /* 0x000000380e0b7836 */ /* 0x000fe20000000000 */
[----:B------:R-:W-:Y:S01]  /*1d50*/  FMNMX R12, R32, R13, !PT ;  /* 0x0000000d200c7209 */ /* 0x000fe20007800000 */
[----:B------:R-:W-:Y:S01]  /*1d60*/  VIADD R13, R14, 0x30 ;  /* 0x000000300e0d7836 */ /* 0x000fe20000000000 */
[----:B------:R-:W-:-:S02]  /*1d70*/  FSEL R36, R36, -INF , P3 ;  /* 0xff80000024247808 */ /* 0x000fc40001800000 */
[----:B------:R-:W-:Y:S02]  /*1d80*/  FSEL R42, R42, -INF , P3 ;  /* 0xff8000002a2a7808 */ /* 0x000fe40001800000 */
[----:B------:R-:W-:Y:S02]  /*1d90*/  FMNMX R15, R33, R12, !PT ;  /* 0x0000000c210f7209 */ /* 0x000fe40007800000 */
[----:B------:R-:W-:Y:S01]  /*1da0*/  ISETP.GE.AND P3, PT, R0, R11, PT ;  /* 0x0000000b0000720c */ /* 0x000fe20003f66270 */
[----:B------:R-:W-:Y:S01]  /*1db0*/  VIADD R11, R14, 0x39 ;  /* 0x000000390e0b7836 */ /* 0x000fe20000000000 */
[----:B------:R-:W-:Y:S02]  /*1dc0*/  FSEL R37, R37, -INF , P1 ;  /* 0xff80000025257808 */ /* 0x000fe40000800000 */
[----:B------:R-:W-:Y:S02]  /*1dd0*/  FMNMX R12, R36, R15, !PT ;  /* 0x0000000f240c7209 */ /* 0x000fe40007800000 */
[----:B------:R-:W-:-:S02]  /*1de0*/  FSEL R43, R43, -INF , P1 ;  /* 0xff8000002b2b7808 */ /* 0x000fc40000800000 */
[C---:B------:R-:W-:Y:S01]  /*1df0*/  ISETP.GE.AND P1, PT, R0.reuse, R11, PT ;  /* 0x0000000b0000720c */ /* 0x040fe20003f26270 */
[----:B------:R-:W-:Y:S01]  /*1e00*/  VIADD R11, R0, 0x8 ;  /* 0x00000008000b7836 */ /* 0x000fe20000000000 */
[----:B------:R-:W-:Y:S02]  /*1e10*/  FSEL R40, R40, -INF , P6 ;  /* 0xff80000028287808 */ /* 0x000fe40003000000 */
[----:B------:R-:W-:Y:S02]  /*1e20*/  FMNMX R15, R37, R12, !PT ;  /* 0x0000000c250f7209 */ /* 0x000fe40007800000 */
[----:B------:R-:W-:Y:S02]  /*1e30*/  FSEL R52, R52, -INF , P3 ;  /* 0xff80000034347808 */ /* 0x000fe40001800000 */
[----:B------:R-:W-:Y:S02]  /*1e40*/  FSEL R41, R41, -INF , P5 ;  /* 0xff80000029297808 */ /* 0x000fe40002800000 */
[----:B------:R-:W-:-:S02]  /*1e50*/  FMNMX R12, R40, R15, !PT ;  /* 0x0000000f280c7209 */ /* 0x000fc40007800000 */
[----:B------:R-:W-:Y:S02]  /*1e60*/  ISETP.GE.AND P3, PT, R11, R14, PT ;  /* 0x0000000e0b00720c */ /* 0x000fe40003f66270 */
[----:B------:R-:W-:Y:S02]  /*1e70*/  FSEL R44, R44, -INF , P2 ;  /* 0xff8000002c2c7808 */ /* 0x000fe40001000000 */
[----:B------:R-:W-:Y:S02]  /*1e80*/  FMNMX R15, R41, R12, !PT ;  /* 0x0000000c290f7209 */ /* 0x000fe40007800000 */
[----:B------:R-:W-:Y:S02]  /*1e90*/  FSEL R53, R53, -INF , P1 ;  /* 0xff80000035357808 */ /* 0x000fe40000800000 */
[----:B------:R-:W-:Y:S02]  /*1ea0*/  FSEL R26, R26, -INF , P3 ;  /* 0xff8000001a1a7808 */ /* 0x000fe40001800000 */
[----:B------:R-:W-:-:S02]  /*1eb0*/  ISETP.GE.AND P1, PT, R0, R13, PT ;  /* 0x0000000d0000720c */ /* 0x000fc40003f26270 */
[----:B------:R-:W-:Y:S02]  /*1ec0*/  ISETP.GT.AND P3, PT, R11, R14, PT ;  /* 0x0000000e0b00720c */ /* 0x000fe40003f64270 */
[----:B------:R-:W-:Y:S02]  /*1ed0*/  IADD3 R13, R14, 0x31, RZ ;  /* 0x000000310e0d7810 */ /* 0x000fe40007ffe0ff */
[----:B------:R-:W-:Y:S02]  /*1ee0*/  FSEL R45, R45, -INF , P4 ;  /* 0xff8000002d2d7808 */ /* 0x000fe40002000000 */
[----:B------:R-:W-:Y:S02]  /*1ef0*/  FMNMX R12, R44, R15, !PT ;  /* 0x0000000f2c0c7209 */ /* 0x000fe40007800000 */
[----:B------:R-:W-:Y:S02]  /*1f00*/  FSEL R27, R27, -INF , P3 ;  /* 0xff8000001b1b7808 */ /* 0x000fe40001800000 */
[----:B------:R-:W-:-:S02]  /*1f10*/  ISETP.GE.AND P3, PT, R0, R13, PT ;  /* 0x0000000d0000720c */ /* 0x000fc40003f66270 */
[----:B------:R-:W-:Y:S02]  /*1f20*/  FSEL R48, R48, -INF , P1 ;  /* 0xff80000030307808 */ /* 0x000fe40000800000 */
[----:B------:R-:W-:Y:S02]  /*1f30*/  FMNMX R13, R45, R12, !PT ;  /* 0x0000000c2d0d7209 */ /* 0x000fe40007800000 */
[----:B------:R-:W-:Y:S02]  /*1f40*/  FSEL R49, R49, -INF , P3 ;  /* 0xff80000031317808 */ /* 0x000fe40001800000 */
[----:B------:R-:W-:Y:S02]  /*1f50*/  FMNMX R12, R48, R13, !PT ;  /* 0x0000000d300c7209 */ /* 0x000fe40007800000 */
[----:B------:R-:W-:Y:S02]  /*1f60*/  FSEL R46, R46, -INF , P6 ;  /* 0xff8000002e2e7808 */ /* 0x000fe40003000000 */
[----:B------:R-:W-:-:S02]  /*1f70*/  FMNMX R13, R49, R12, !PT ;  /* 0x0000000c310d7209 */ /* 0x000fc40007800000 */
[----:B------:R-:W-:Y:S02]  /*1f80*/  FSEL R47, R47, -INF , P5 ;  /* 0xff8000002f2f7808 */ /* 0x000fe40002800000 */
[----:B------:R-:W-:Y:S02]  /*1f90*/  FMNMX R12, R52, R13, !PT ;  /* 0x0000000d340c7209 */ /* 0x000fe40007800000 */
[----:B------:R-:W-:Y:S02]  /*1fa0*/  FMNMX R13, R26, R27, !PT ;  /* 0x0000001b1a0d7209 */ /* 0x000fe40007800000 */
[----:B------:R-:W-:Y:S02]  /*1fb0*/  FMNMX R15, R53, R12, !PT ;  /* 0x0000000c350f7209 */ /* 0x000fe40007800000 */
[----:B------:R-:W-:Y:S02]  /*1fc0*/  FSEL R50, R50, -INF , P2 ;  /* 0xff80000032327808 */ /* 0x000fe40001000000 */
[----:B------:R-:W-:Y:S01]  /*1fd0*/  FSEL R51, R51, -INF , P4 ;  /* 0xff80000033337808 */ /* 0x000fe20002000000 */
[----:B------:R-:W1:Y:S01]  /*1fe0*/  SHFL.BFLY PT, R12, R15, 0x1, 0x1f ;  /* 0x0c201f000f0c7f89 */ /* 0x000e6200000e0000 */
[----:B------:R-:W-:-:S02]  /*1ff0*/  FSEL R54, R54, -INF , P1 ;  /* 0xff80000036367808 */ /* 0x000fc40000800000 */
[----:B------:R-:W-:Y:S02]  /*2000*/  FSEL R55, R55, -INF , P3 ;  /* 0xff80000037377808 */ /* 0x000fe40001800000 */
[----:B-1----:R-:W-:Y:S02]  /*2010*/  FMNMX R17, R15, R12, !PT ;  /* 0x0000000c0f117209 */ /* 0x002fe40007800000 */
[----:B------:R-:W-:-:S03]  /*2020*/  FMNMX R12, R30, R13, !PT ;  /* 0x0000000d1e0c7209 */ /* 0x000fc60007800000 */
[----:B------:R-:W1:Y:S01]  /*2030*/  SHFL.BFLY PT, R16, R17, 0x2, 0x1f ;  /* 0x0c401f0011107f89 */ /* 0x000e6200000e0000 */
[----:B------:R-:W-:-:S04]  /*2040*/  FMNMX R13, R31, R12, !PT ;  /* 0x0000000c1f0d7209 */ /* 0x000fc80007800000 */
[----:B------:R-:W-:-:S04]  /*2050*/  FMNMX R12, R34, R13, !PT ;  /* 0x0000000d220c7209 */ /* 0x000fc80007800000 */
[----:B------:R-:W-:-:S04]  /*2060*/  FMNMX R13, R35, R12, !PT ;  /* 0x0000000c230d7209 */ /* 0x000fc80007800000 */
[----:B------:R-:W-:-:S04]  /*2070*/  FMNMX R12, R38, R13, !PT ;  /* 0x0000000d260c7209 */ /* 0x000fc80007800000 */
[----:B------:R-:W-:Y:S02]  /*2080*/  FMNMX R13, R39, R12, !PT ;  /* 0x0000000c270d7209 */ /* 0x000fe40007800000 */
[----:B-1----:R-:W-:-:S04]  /*2090*/  FMNMX R16, R17, R16, !PT ;  /* 0x0000001011107209 */ /* 0x002fc80007800000 */
[----:B------:R-:W-:-:S04]  /*20a0*/  FSETP.NEU.AND P0, PT, R16, -INF , PT ;  /* 0xff8000001000780b */ /* 0x000fc80003f0d000 */
[----:B------:R-:W-:Y:S02]  /*20b0*/  FSEL R19, R16, RZ, P0 ;  /* 0x000000ff10137208 */ /* 0x000fe40000000000 */
[----:B------:R-:W-:Y:S02]  /*20c0*/  ISETP.NE.AND P0, PT, R18, RZ, PT ;  /* 0x000000ff1200720c */ /* 0x000fe40003f05270 */
[----:B------:R-:W-:Y:S01]  /*20d0*/  FMNMX R18, R42, R13, !PT ;  /* 0x0000000d2a127209 */ /* 0x000fe20007800000 */
[----:B------:R-:W-:-:S03]  /*20e0*/  FMUL R12, R19, UR6 ;  /* 0x00000006130c7c20 */ /* 0x000fc60008400000 */
[----:B------:R-:W-:Y:S01]  /*20f0*/  FMNMX R13, R43, R18, !PT ;  /* 0x000000122b0d7209 */ /* 0x000fe20007800000 */
[--C-:B------:R-:W-:Y:S01]  /*2100*/  FFMA R24, R24, UR6, -R12.reuse ;  /* 0x0000000618187c23 */ /* 0x100fe2000800080c */
[--C-:B------:R-:W-:Y:S01]  /*2110*/  FFMA R15, R25, UR6, -R12.reuse ;  /* 0x00000006190f7c23 */ /* 0x100fe2000800080c */
[--C-:B------:R-:W-:Y:S01]  /*2120*/  FFMA R36, R36, UR6, -R12.reuse ;  /* 0x0000000624247c23 */ /* 0x100fe2000800080c */
[----:B------:R-:W-:Y:S01]  /*2130*/  FMNMX R18, R46, R13, !PT ;  /* 0x0000000d2e127209 */ /* 0x000fe20007800000 */
[--C-:B------:R-:W-:Y:S01]  /*2140*/  FFMA R17, R28, UR6, -R12.reuse ;  /* 0x000000061c117c23 */ /* 0x100fe2000800080c */
[----:B------:R-:W-:Y:S01]  /*2150*/  FSETP.GEU.AND P5, PT, R24, -126, PT ;  /* 0xc2fc00001800780b */ /* 0x000fe20003fae000 */
        /* <DEDUP_REMOVED lines=12> */
[----:B------:R-:W-:Y:S01]  /*2220*/  @!P5 FMUL R24, R24, 0.5 ;  /* 0x3f0000001818d820 */ /* 0x000fe20000400000 */
[----:B------:R-:W-:Y:S01]  /*2230*/  FMNMX R18, R54, R13, !PT ;  /* 0x0000000d36127209 */ /* 0x000fe20007800000 */
[--C-:B------:R-:W-:Y:S01]  /*2240*/  FFMA R45, R45, UR6, -R12.reuse ;  /* 0x000000062d2d7c23 */ /* 0x100fe2000800080c */
[----:B------:R-:W-:Y:S01]  /*2250*/  FSETP.GEU.AND P1, PT, R21, -126, PT ;  /* 0xc2fc00001500780b */ /* 0x000fe20003f2e000 */
[----:B------:R-:W-:Y:S01]  /*2260*/  @!P2 FMUL R15, R15, 0.5 ;  /* 0x3f0000000f0fa820 */ /* 0x000fe20000400000 */
[----:B------:R-:W-:Y:S01]  /*2270*/  FMNMX R13, R55, R18, !PT ;  /* 0x00000012370d7209 */ /* 0x000fe20007800000 */
[----:B------:R-:W1:Y:S01]  /*2280*/  MUFU.EX2 R24, R24 ;  /* 0x0000001800187308 */ /* 0x000e620000000800 */
[----:B------:R-:W-:Y:S01]  /*2290*/  FSETP.GEU.AND P3, PT, R28, -126, PT ;  /* 0xc2fc00001c00780b */ /* 0x000fe20003f6e000 */
[----:B------:R-:W-:Y:S01]  /*22a0*/  @!P6 FMUL R17, R17, 0.5 ;  /* 0x3f0000001111e820 */ /* 0x000fe20000400000 */
[--C-:B------:R-:W-:Y:S01]  /*22b0*/  FFMA R33, R48, UR6, -R12.reuse ;  /* 0x0000000630217c23 */ /* 0x100fe2000800080c */
[----:B------:R-:W2:Y:S01]  /*22c0*/  SHFL.BFLY PT, R22, R13, 0x1, 0x1f ;  /* 0x0c201f000d167f89 */ /* 0x000ea200000e0000 */
[--C-:B------:R-:W-:Y:S01]  /*22d0*/  FFMA R40, R49, UR6, -R12.reuse ;  /* 0x0000000631287c23 */ /* 0x100fe2000800080c */
[----:B------:R-:W-:Y:S01]  /*22e0*/  @!P4 FMUL R19, R19, 0.5 ;  /* 0x3f0000001313c820 */ /* 0x000fe20000400000 */
[--C-:B------:R-:W-:Y:S01]  /*22f0*/  FFMA R29, R44, UR6, -R12.reuse ;  /* 0x000000062c1d7c23 */ /* 0x100fe2000800080c */
[----:B------:R-:W3:Y:S01]  /*2300*/  MUFU.EX2 R15, R15 ;  /* 0x0000000f000f7308 */ /* 0x000ee20000000800 */
[--C-:B------:R-:W-:Y:S01]  /*2310*/  FFMA R52, R52, UR6, -R12.reuse ;  /* 0x0000000634347c23 */ /* 0x100fe2000800080c */
[----:B------:R-:W-:Y:S01]  /*2320*/  @!P1 FMUL R21, R21, 0.5 ;  /* 0x3f00000015159820 */ /* 0x000fe20000400000 */
[----:B------:R-:W-:-:S03]  /*2330*/  FFMA R12, R53, UR6, -R12 ;  /* 0x00000006350c7c23 */ /* 0x000fc6000800080c */
[----:B------:R-:W-:Y:S02]  /*2340*/  @!P3 FMUL R28, R28, 0.5 ;  /* 0x3f0000001c1cb820 */ /* 0x000fe40000400000 */
[----:B------:R-:W4:Y:S01]  /*2350*/  MUFU.EX2 R18, R17 ;  /* 0x0000001100127308 */ /* 0x000f220000000800 */
[----:B-1----:R-:W-:Y:S01]  /*2360*/  @!P5 FMUL R24, R24, R24 ;  /* 0x000000181818d220 */ /* 0x002fe20000400000 */
[----:B------:R-:W-:-:S06]  /*2370*/  FSETP.GEU.AND P5, PT, R36, -126, PT ;  /* 0xc2fc00002400780b */ /* 0x000fcc0003fae000 */
[----:B------:R-:W1:Y:S01]  /*2380*/  MUFU.EX2 R19, R19 ;  /* 0x0000001300137308 */ /* 0x000e620000000800 */
[----:B---3--:R-:W-:Y:S01]  /*2390*/  @!P2 FMUL R15, R15, R15 ;  /* 0x0000000f0f0fa220 */ /* 0x008fe20000400000 */
[----:B------:R-:W-:Y:S02]  /*23a0*/  FSETP.GEU.AND P2, PT, R23, -126, PT ;  /* 0xc2fc00001700780b */ /* 0x000fe40003f4e000 */
[----:B--2---:R-:W-:-:S03]  /*23b0*/  FMNMX R13, R13, R22, !PT ;  /* 0x000000160d0d7209 */ /* 0x004fc60007800000 */
[----:B------:R-:W-:Y:S01]  /*23c0*/  @!P5 FMUL R36, R36, 0.5 ;  /* 0x3f0000002424d820 */ /* 0x000fe20000400000 */
[----:B------:R-:W2:Y:S01]  /*23d0*/  MUFU.EX2 R21, R21 ;  /* 0x0000001500157308 */ /* 0x000ea20000000800 */
[----:B------:R-:W3:Y:S01]  /*23e0*/  SHFL.BFLY PT, R32, R13, 0x2, 0x1f ;  /* 0x0c401f000d207f89 */ /* 0x000ee200000e0000 */
[----:B----4-:R-:W-:Y:S01]  /*23f0*/  @!P6 FMUL R18, R18, R18 ;  /* 0x000000121212e220 */ /* 0x010fe20000400000 */
[----:B------:R-:W-:-:S04]  /*2400*/  FSETP.GEU.AND P6, PT, R25, -126, PT ;  /* 0xc2fc00001900780b */ /* 0x000fc80003fce000 */
[----:B------:R-:W-:Y:S01]  /*2410*/  @!P2 FMUL R23, R23, 0.5 ;  /* 0x3f0000001717a820 */ /* 0x000fe20000400000 */
[----:B------:R-:W4:Y:S01]  /*2420*/  MUFU.EX2 R22, R36 ;  /* 0x0000002400167308 */ /* 0x000f220000000800 */
[----:B-1----:R-:W-:Y:S01]  /*2430*/  @!P4 FMUL R19, R19, R19 ;  /* 0x000000131313c220 */ /* 0x002fe20000400000 */
[----:B------:R-:W-:-:S06]  /*2440*/  FSETP.GEU.AND P4, PT, R41, -126, PT ;  /* 0xc2fc00002900780b */ /* 0x000fcc0003f8e000 */
[----:B------:R-:W1:Y:S01]  /*2450*/  MUFU.EX2 R23, R23 ;  /* 0x0000001700177308 */ /* 0x000e620000000800 */
[----:B--2---:R-:W-:Y:S01]  /*2460*/  @!P1 FMUL R21, R21, R21 ;  /* 0x0000001515159220 */ /* 0x004fe20000400000 */
[----:B------:R-:W-:Y:S01]  /*2470*/  FSETP.GEU.AND P1, PT, R45, -126, PT ;  /* 0xc2fc00002d00780b */ /* 0x000fe20003f2e000 */
[----:B------:R-:W-:-:S04]  /*2480*/  @!P6 FMUL R25, R25, 0.5 ;  /* 0x3f0000001919e820 */ /* 0x000fc80000400000 */
[----:B------:R-:W-:Y:S01]  /*2490*/  @!P4 FMUL R41, R41, 0.5 ;  /* 0x3f0000002929c820 */ /* 0x000fe20000400000 */
[----:B------:R-:W2:Y:S01]  /*24a0*/  MUFU.EX2 R28, R28 ;  /* 0x0000001c001c7308 */ /* 0x000ea20000000800 */
[----:B---3--:R-:W-:Y:S01]  /*24b0*/  FMNMX R17, R13, R32, !PT ;  /* 0x000000200d117209 */ /* 0x008fe20007800000 */
[----:B----4-:R-:W-:-:S03]  /*24c0*/  @!P5 FMUL R22, R22, R22 ;  /* 0x000000161616d220 */ /* 0x010fc60000400000 */
[----:B------:R-:W-:Y:S02]  /*24d0*/  FSETP.NEU.AND P5, PT, R17, -INF , PT ;  /* 0xff8000001100780b */ /* 0x000fe40003fad000 */
[----:B------:R-:W-:Y:S01]  /*24e0*/  @!P1 FMUL R45, R45, 0.5 ;  /* 0x3f0000002d2d9820 */ /* 0x000fe20000400000 */
[----:B------:R-:W3:Y:S01]  /*24f0*/  MUFU.EX2 R25, R25 ;  /* 0x0000001900197308 */ /* 0x000ee20000000800 */
[----:B-1----:R-:W-:Y:S01]  /*2500*/  @!P2 FMUL R23, R23, R23 ;  /* 0x000000171717a220 */ /* 0x002fe20000400000 */
[----:B------:R-:W-:Y:S02]  /*2510*/  FSEL R13, R17, RZ, P5 ;  /* 0x000000ff110d7208 */ /* 0x000fe40002800000 */
[----:B------:R-:W-:Y:S02]  /*2520*/  FSETP.GEU.AND P2, PT, R33, -126, PT ;  /* 0xc2fc00002100780b */ /* 0x000fe40003f4e000 */
[----:B------:R-:W-:Y:S01]  /*2530*/  FSETP.GEU.AND P5, PT, R40, -126, PT ;  /* 0xc2fc00002800780b */ /* 0x000fe20003fae000 */
[----:B------:R-:W-:Y:S01]  /*2540*/  FMUL R13, R13, UR6 ;  /* 0x000000060d0d7c20 */ /* 0x000fe20008400000 */
[----:B------:R1:W4:Y:S01]  /*2550*/  MUFU.EX2 R32, R41 ;  /* 0x0000002900207308 */ /* 0x0003220000000800 */
[----:B--2---:R-:W-:Y:S01]  /*2560*/  @!P3 FMUL R28, R28, R28 ;  /* 0x0000001c1c1cb220 */ /* 0x004fe20000400000 */
[----:B------:R-:W-:Y:S01]  /*2570*/  FSETP.GEU.AND P3, PT, R29, -126, PT ;  /* 0xc2fc00001d00780b */ /* 0x000fe20003f6e000 */
[--C-:B------:R-:W-:Y:S01]  /*2580*/  FFMA R48, R27, UR6, -R13.reuse ;  /* 0x000000061b307c23 */ /* 0x100fe2000800080d */
[--C-:B------:R-:W-:Y:S01]  /*2590*/  FFMA R30, R30, UR6, -R13.reuse ;  /* 0x000000061e1e7c23 */ /* 0x100fe2000800080d */
[--C-:B------:R-:W-:Y:S01]  /*25a0*/  FFMA R26, R26, UR6, -R13.reuse ;  /* 0x000000061a1a7c23 */ /* 0x100fe2000800080d */
[--C-:B------:R-:W-:Y:S01]  /*25b0*/  FFMA R56, R42, UR6, -R13.reuse ;  /* 0x000000062a387c23 */ /* 0x100fe2000800080d */
[--C-:B------:R-:W-:Y:S01]  /*25c0*/  FFMA R34, R34, UR6, -R13.reuse ;  /* 0x0000000622227c23 */ /* 0x100fe2000800080d */
[----:B------:R-:W2:Y:S01]  /*25d0*/  MUFU.EX2 R36, R45 ;  /* 0x0000002d00247308 */ /* 0x000ea20000000800 */
[----:B------:R-:W-:Y:S01]  /*25e0*/  @!P2 FMUL R33, R33, 0.5 ;  /* 0x3f0000002121a820 */ /* 0x000fe20000400000 */
[--C-:B-1----:R-:W-:Y:S01]  /*25f0*/  FFMA R41, R31, UR6, -R13.reuse ;  /* 0x000000061f297c23 */ /* 0x102fe2000800080d */
[----:B------:R-:W-:Y:S01]  /*2600*/  @!P5 FMUL R40, R40, 0.5 ;  /* 0x3f0000002828d820 */ /* 0x000fe20000400000 */
[----:B---3--:R-:W-:Y:S01]  /*2610*/  @!P6 FMUL R25, R25, R25 ;  /* 0x000000191919e220 */ /* 0x008fe20000400000 */
[----:B------:R-:W-:Y:S01]  /*2620*/  FSETP.GEU.AND P6, PT, R52, -126, PT ;  /* 0xc2fc00003400780b */ /* 0x000fe20003fce000 */
[--C-:B------:R-:W-:Y:S01]  /*2630*/  FFMA R38, R38, UR6, -R13.reuse ;  /* 0x0000000626267c23 */ /* 0x100fe2000800080d */
[----:B------:R-:W-:Y:S01]  /*2640*/  @!P3 FMUL R29, R29, 0.5 ;  /* 0x3f0000001d1db820 */ /* 0x000fe20000400000 */
[----:B------:R-:W1:Y:S01]  /*2650*/  MUFU.EX2 R33, R33 ;  /* 0x0000002100217308 */ /* 0x000e620000000800 */
[----:B----4-:R-:W-:Y:S01]  /*2660*/  @!P4 FMUL R32, R32, R32 ;  /* 0x000000202020c220 */ /* 0x010fe20000400000 */
[----:B------:R-:W-:Y:S01]  /*2670*/  FSETP.GEU.AND P4, PT, R12, -126, PT ;  /* 0xc2fc00000c00780b */ /* 0x000fe20003f8e000 */
[----:B------:R-:W-:-:S05]  /*2680*/  FFMA R51, R51, UR6, -R13 ;  /* 0x0000000633337c23 */ /* 0x000fca000800080d */
[----:B------:R-:W3:Y:S01]  /*2690*/  MUFU.EX2 R40, R40 ;  /* 0x0000002800287308 */ /* 0x000ee20000000800 */
[----:B--2---:R-:W-:Y:S01]  /*26a0*/  @!P1 FMUL R36, R36, R36 ;  /* 0x0000002424249220 */ /* 0x004fe20000400000 */
[----:B------:R-:W-:Y:S01]  /*26b0*/  FSETP.GEU.AND P1, PT, R48, -126, PT ;  /* 0xc2fc00003000780b */ /* 0x000fe20003f2e000 */
[----:B------:R-:W-:-:S04]  /*26c0*/  @!P6 FMUL R52, R52, 0.5 ;  /* 0x3f0000003434e820 */ /* 0x000fc80000400000 */
[----:B------:R-:W-:Y:S01]  /*26d0*/  @!P4 FMUL R12, R12, 0.5 ;  /* 0x3f0000000c0cc820 */ /* 0x000fe20000400000 */
[----:B------:R-:W2:Y:S01]  /*26e0*/  MUFU.EX2 R29, R29 ;  /* 0x0000001d001d7308 */ /* 0x000ea20000000800 */
[----:B-1----:R-:W-:Y:S01]  /*26f0*/  @!P2 FMUL R33, R33, R33 ;  /* 0x000000212121a220 */ /* 0x002fe20000400000 */
[----:B------:R-:W-:-:S05]  /*2700*/  FSETP.GEU.AND P2, PT, R30, -126, PT ;  /* 0xc2fc00001e00780b */ /* 0x000fca0003f4e000 */
[----:B------:R-:W-:Y:S01]  /*2710*/  @!P1 FMUL R48, R48, 0.5 ;  /* 0x3f00000030309820 */ /* 0x000fe20000400000 */
[----:B------:R1:W4:Y:S01]  /*2720*/  MUFU.EX2 R44, R12 ;  /* 0x0000000c002c7308 */ /* 0x0003220000000800 */
[----:B---3--:R-:W-:Y:S01]  /*2730*/  @!P5 FMUL R40, R40, R40 ;  /* 0x000000282828d220 */ /* 0x008fe20000400000 */
[----:B------:R-:W-:-:S03]  /*2740*/  FSETP.GEU.AND P5, PT, R41, -126, PT ;  /* 0xc2fc00002900780b */ /* 0x000fc60003fae000 */
[----:B------:R-:W-:Y:S02]  /*2750*/  FADD R49, R21, R40 ;  /* 0x0000002815317221 */ /* 0x000fe40000000000 */
[----:B------:R-:W-:Y:S01]  /*2760*/  @!P2 FMUL R30, R30, 0.5 ;  /* 0x3f0000001e1ea820 */ /* 0x000fe20000400000 */
[----:B------:R-:W3:Y:S01]  /*2770*/  MUFU.EX2 R27, R52 ;  /* 0x00000034001b7308 */ /* 0x000ee20000000800 */
[----:B--2---:R-:W-:Y:S01]  /*2780*/  @!P3 FMUL R29, R29, R29 ;  /* 0x0000001d1d1db220 */ /* 0x004fe20000400000 */
[----:B------:R-:W-:Y:S01]  /*2790*/  FSETP.GEU.AND P3, PT, R26, -126, PT ;  /* 0xc2fc00001a00780b */ /* 0x000fe20003f6e000 */
[----:B-1----:R-:W-:-:S04]  /*27a0*/  FFMA R12, R35, UR6, -R13 ;  /* 0x00000006230c7c23 */ /* 0x002fc8000800080d */
[----:B------:R-:W-:Y:S01]  /*27b0*/  @!P5 FMUL R41, R41, 0.5 ;  /* 0x3f0000002929d820 */ /* 0x000fe20000400000 */
[----:B------:R-:W1:Y:S01]  /*27c0*/  MUFU.EX2 R48, R48 ;  /* 0x0000003000307308 */ /* 0x000e620000000800 */
[----:B----4-:R-:W-:Y:S01]  /*27d0*/  @!P4 FMUL R44, R44, R44 ;  /* 0x0000002c2c2cc220 */ /* 0x010fe20000400000 */
[----:B------:R-:W-:-:S05]  /*27e0*/  FSETP.GEU.AND P4, PT, R12, -126, PT ;  /* 0xc2fc00000c00780b */ /* 0x000fca0003f8e000 */
[----:B------:R-:W-:Y:S01]  /*27f0*/  @!P3 FMUL R26, R26, 0.5 ;  /* 0x3f0000001a1ab820 */ /* 0x000fe20000400000 */
[----:B------:R2:W4:Y:S01]  /*2800*/  MUFU.EX2 R35, R30 ;  /* 0x0000001e00237308 */ /* 0x0005220000000800 */
[----:B---3--:R-:W-:Y:S01]  /*2810*/  @!P6 FMUL R27, R27, R27 ;  /* 0x0000001b1b1be220 */ /* 0x008fe20000400000 */
[----:B------:R-:W-:-:S03]  /*2820*/  FSETP.GEU.AND P6, PT, R34, -126, PT ;  /* 0xc2fc00002200780b */ /* 0x000fc60003fce000 */
[----:B------:R-:W-:Y:S02]  /*2830*/  FADD R53, R22, R27 ;  /* 0x0000001b16357221 */ /* 0x000fe40000000000 */
[----:B------:R-:W-:Y:S01]  /*2840*/  @!P4 FMUL R12, R12, 0.5 ;  /* 0x3f0000000c0cc820 */ /* 0x000fe20000400000 */
[----:B------:R3:W5:Y:S01]  /*2850*/  MUFU.EX2 R52, R41 ;  /* 0x0000002900347308 */ /* 0x0007620000000800 */
[----:B-1----:R-:W-:Y:S01]  /*2860*/  @!P1 FMUL R48, R48, R48 ;  /* 0x0000003030309220 */ /* 0x002fe20000400000 */
[----:B--2---:R-:W-:-:S05]  /*2870*/  FFMA R30, R46, UR6, -R13 ;  /* 0x000000062e1e7c23 */ /* 0x004fca000800080d */
[----:B------:R-:W-:Y:S01]  /*2880*/  @!P6 FMUL R34, R34, 0.5 ;  /* 0x3f0000002222e820 */ /* 0x000fe20000400000 */
[----:B------:R1:W2:Y:S01]  /*2890*/  MUFU.EX2 R31, R26 ;  /* 0x0000001a001f7308 */ /* 0x0002a20000000800 */
[--C-:B---3--:R-:W-:Y:S01]  /*28a0*/  FFMA R41, R43, UR6, -R13.reuse ;  /* 0x000000062b297c23 */ /* 0x108fe2000800080d */
[----:B----4-:R-:W-:Y:S01]  /*28b0*/  @!P2 FMUL R35, R35, R35 ;  /* 0x000000232323a220 */ /* 0x010fe20000400000 */
[----:B------:R-:W-:Y:S01]  /*28c0*/  FSETP.GEU.AND P2, PT, R56, -126, PT ;  /* 0xc2fc00003800780b */ /* 0x000fe20003f4e000 */
[----:B------:R-:W-:Y:S01]  /*28d0*/  FFMA R43, R47, UR6, -R13 ;  /* 0x000000062f2b7c23 */ /* 0x000fe2000800080d */
[----:B------:R-:W-:Y:S01]  /*28e0*/  FADD R47, R28, R33 ;  /* 0x000000211c2f7221 */ /* 0x000fe20000000000 */
[----:B------:R-:W-:Y:S02]  /*28f0*/  F2FP.BF16.F32.PACK_AB R28, R21, R28 ;  /* 0x0000001c151c723e */ /* 0x000fe400000010ff */
[----:B------:R3:W4:Y:S01]  /*2900*/  MUFU.EX2 R42, R12 ;  /* 0x0000000c002a7308 */ /* 0x0007220000000800 */
[----:B-1----:R-:W-:Y:S01]  /*2910*/  FFMA R26, R39, UR6, -R13 ;  /* 0x00000006271a7c23 */ /* 0x002fe2000800080d */
[----:B-----5:R-:W-:Y:S01]  /*2920*/  @!P5 FMUL R52, R52, R52 ;  /* 0x000000343434d220 */ /* 0x020fe20000400000 */
[----:B------:R-:W-:-:S03]  /*2930*/  FSETP.GEU.AND P5, PT, R41, -126, PT ;  /* 0xc2fc00002900780b */ /* 0x000fc60003fae000 */
[----:B------:R-:W-:Y:S02]  /*2940*/  FSETP.GEU.AND P1, PT, R26, -126, PT ;  /* 0xc2fc00001a00780b */ /* 0x000fe40003f2e000 */
[----:B------:R-:W-:Y:S01]  /*2950*/  @!P2 FMUL R56, R56, 0.5 ;  /* 0x3f0000003838a820 */ /* 0x000fe20000400000 */
[----:B--2---:R-:W-:Y:S01]  /*2960*/  @!P3 FMUL R31, R31, R31 ;  /* 0x0000001f1f1fb220 */ /* 0x004fe20000400000 */
[----:B------:R-:W-:Y:S01]  /*2970*/  FSETP.GEU.AND P3, PT, R38, -126, PT ;  /* 0xc2fc00002600780b */ /* 0x000fe20003f6e000 */
[----:B------:R1:W2:Y:S01]  /*2980*/  MUFU.EX2 R37, R34 ;  /* 0x0000002200257308 */ /* 0x0002a20000000800 */
[----:B---3--:R-:W-:-:S04]  /*2990*/  FFMA R12, R50, UR6, -R13 ;  /* 0x00000006320c7c23 */ /* 0x008fc8000800080d */
[----:B------:R-:W-:Y:S01]  /*29a0*/  @!P5 FMUL R41, R41, 0.5 ;  /* 0x3f0000002929d820 */ /* 0x000fe20000400000 */
[----:B----4-:R-:W-:Y:S01]  /*29b0*/  @!P4 FMUL R42, R42, R42 ;  /* 0x0000002a2a2ac220 */ /* 0x010fe20000400000 */
[----:B------:R-:W-:Y:S01]  /*29c0*/  FSETP.GEU.AND P4, PT, R43, -126, PT ;  /* 0xc2fc00002b00780b */ /* 0x000fe20003f8e000 */
[----:B------:R-:W-:Y:S01]  /*29d0*/  @!P1 FMUL R26, R26, 0.5 ;  /* 0x3f0000001a1a9820 */ /* 0x000fe20000400000 */
[----:B------:R-:W3:Y:S01]  /*29e0*/  MUFU.EX2 R56, R56 ;  /* 0x0000003800387308 */ /* 0x000ee20000000800 */
[----:B-1----:R-:W-:Y:S02]  /*29f0*/  FADD R34, R18, R29 ;  /* 0x0000001d12227221 */ /* 0x002fe40000000000 */
[----:B------:R-:W-:Y:S02]  /*2a00*/  @!P3 FMUL R38, R38, 0.5 ;  /* 0x3f0000002626b820 */ /* 0x000fe40000400000 */
[----:B------:R-:W-:-:S03]  /*2a10*/  FADD R53, R34, R53 ;  /* 0x0000003522357221 */ /* 0x000fc60000000000 */
[----:B------:R1:W4:Y:S01]  /*2a20*/  MUFU.EX2 R46, R26 ;  /* 0x0000001a002e7308 */ /* 0x0003220000000800 */
[----:B--2---:R-:W-:Y:S01]  /*2a30*/  @!P6 FMUL R37, R37, R37 ;  /* 0x000000252525e220 */ /* 0x004fe20000400000 */
[----:B------:R-:W-:Y:S01]  /*2a40*/  FSETP.GEU.AND P6, PT, R30, -126, PT ;  /* 0xc2fc00001e00780b */ /* 0x000fe20003fce000 */
[----:B------:R-:W-:-:S05]  /*2a50*/  @!P4 FMUL R43, R43, 0.5 ;  /* 0x3f0000002b2bc820 */ /* 0x000fca0000400000 */
[----:B------:R2:W5:Y:S01]  /*2a60*/  MUFU.EX2 R39, R38 ;  /* 0x0000002600277308 */ /* 0x0005620000000800 */
[--C-:B-1----:R-:W-:Y:S01]  /*2a70*/  FFMA R26, R54, UR6, -R13.reuse ;  /* 0x00000006361a7c23 */ /* 0x102fe2000800080d */
[----:B------:R-:W-:Y:S01]  /*2a80*/  FFMA R13, R55, UR6, -R13 ;  /* 0x00000006370d7c23 */ /* 0x000fe2000800080d */
[----:B---3--:R-:W-:Y:S01]  /*2a90*/  @!P2 FMUL R56, R56, R56 ;  /* 0x000000383838a220 */ /* 0x008fe20000400000 */
[----:B------:R-:W-:Y:S02]  /*2aa0*/  FADD R55, R23, R44 ;  /* 0x0000002c17377221 */ /* 0x000fe40000000000 */
[----:B------:R-:W-:Y:S01]  /*2ab0*/  FSETP.GEU.AND P2, PT, R26, -126, PT ;  /* 0xc2fc00001a00780b */ /* 0x000fe20003f4e000 */
[----:B------:R-:W-:Y:S01]  /*2ac0*/  @!P6 FMUL R30, R30, 0.5 ;  /* 0x3f0000001e1ee820 */ /* 0x000fe20000400000 */
[----:B------:R-:W1:Y:S01]  /*2ad0*/  MUFU.EX2 R41, R41 ;  /* 0x0000002900297308 */ /* 0x000e620000000800 */
[----:B----4-:R-:W-:Y:S01]  /*2ae0*/  @!P1 FMUL R46, R46, R46 ;  /* 0x0000002e2e2e9220 */ /* 0x010fe20000400000 */
[----:B------:R-:W-:Y:S01]  /*2af0*/  FSETP.GEU.AND P1, PT, R51, -126, PT ;  /* 0xc2fc00003300780b */ /* 0x000fe20003f2e000 */
[----:B--2---:R-:W-:-:S04]  /*2b00*/  FADD R38, R19, R36 ;  /* 0x0000002413267221 */ /* 0x004fc80000000000 */
[----:B------:R-:W-:Y:S01]  /*2b10*/  FADD R55, R38, R55 ;  /* 0x0000003726377221 */ /* 0x000fe20000000000 */
[----:B------:R2:W3:Y:S01]  /*2b20*/  MUFU.EX2 R50, R30 ;  /* 0x0000001e00327308 */ /* 0x0004e20000000800 */
[----:B-----5:R-:W-:Y:S01]  /*2b30*/  @!P3 FMUL R39, R39, R39 ;  /* 0x000000272727b220 */ /* 0x020fe20000400000 */
[----:B------:R-:W-:Y:S01]  /*2b40*/  FSETP.GEU.AND P3, PT, R12, -126, PT ;  /* 0xc2fc00000c00780b */ /* 0x000fe20003f6e000 */
[----:B------:R-:W-:-:S04]  /*2b50*/  @!P2 FMUL R26, R26, 0.5 ;  /* 0x3f0000001a1aa820 */ /* 0x000fc80000400000 */
[----:B------:R-:W-:Y:S01]  /*2b60*/  @!P1 FMUL R51, R51, 0.5 ;  /* 0x3f00000033339820 */ /* 0x000fe20000400000 */
[----:B------:R-:W4:Y:S01]  /*2b70*/  MUFU.EX2 R43, R43 ;  /* 0x0000002b002b7308 */ /* 0x000f220000000800 */
[----:B-1----:R-:W-:Y:S01]  /*2b80*/  @!P5 FMUL R41, R41, R41 ;  /* 0x000000292929d220 */ /* 0x002fe20000400000 */
[----:B------:R-:W-:Y:S01]  /*2b90*/  FSETP.GEU.AND P5, PT, R13, -126, PT ;  /* 0xc2fc00000d00780b */ /* 0x000fe20003fae000 */
[----:B--2---:R-:W-:Y:S01]  /*2ba0*/  FADD R30, R24, R25 ;  /* 0x00000019181e7221 */ /* 0x004fe20000000000 */
[----:B------:R-:W-:-:S03]  /*2bb0*/  F2FP.BF16.F32.PACK_AB R24, R15, R24 ;  /* 0x000000180f18723e */ /* 0x000fc600000010ff */
[----:B------:R-:W-:Y:S01]  /*2bc0*/  @!P3 FMUL R12, R12, 0.5 ;  /* 0x3f0000000c0cb820 */ /* 0x000fe20000400000 */
[----:B------:R-:W1:Y:S01]  /*2bd0*/  MUFU.EX2 R51, R51 ;  /* 0x0000003300337308 */ /* 0x000e620000000800 */
[----:B---3--:R-:W-:Y:S01]  /*2be0*/  @!P6 FMUL R50, R50, R50 ;  /* 0x000000323232e220 */ /* 0x008fe20000400000 */
[----:B------:R-:W-:-:S03]  /*2bf0*/  FADD R30, R30, R47 ;  /* 0x0000002f1e1e7221 */ /* 0x000fc60000000000 */
[----:B------:R-:W-:Y:S01]  /*2c00*/  FADD R34, R35, R50 ;  /* 0x0000003223227221 */ /* 0x000fe20000000000 */
[----:B------:R-:W-:Y:S01]  /*2c10*/  FADD R30, R30, R53 ;  /* 0x000000351e1e7221 */ /* 0x000fe20000000000 */
[----:B------:R-:W-:Y:S01]  /*2c20*/  @!P5 FMUL R13, R13, 0.5 ;  /* 0x3f0000000d0dd820 */ /* 0x000fe20000400000 */
[----:B------:R2:W3:Y:S01]  /*2c30*/  MUFU.EX2 R54, R12 ;  /* 0x0000000c00367308 */ /* 0x0004e20000000800 */
[----:B----4-:R-:W-:-:S04]  /*2c40*/  @!P4 FMUL R43, R43, R43 ;  /* 0x0000002b2b2bc220 */ /* 0x010fc80000400000 */
[----:B------:R-:W-:-:S03]  /*2c50*/  FADD R38, R52, R43 ;  /* 0x0000002b34267221 */ /* 0x000fc60000000000 */
[----:B------:R4:W5:Y:S01]  /*2c60*/  MUFU.EX2 R58, R26 ;  /* 0x0000001a003a7308 */ /* 0x0009620000000800 */
[----:B--2---:R-:W-:Y:S01]  /*2c70*/  FADD R12, R15, R32 ;  /* 0x000000200f0c7221 */ /* 0x004fe20000000000 */
[----:B-1----:R-:W-:Y:S01]  /*2c80*/  @!P1 FMUL R51, R51, R51 ;  /* 0x0000003333339220 */ /* 0x002fe20000400000 */
[----:B------:R-:W-:Y:S02]  /*2c90*/  F2FP.BF16.F32.PACK_AB R32, R32, R25 ;  /* 0x000000192020723e */ /* 0x000fe400000010ff */
[----:B------:R-:W-:Y:S01]  /*2ca0*/  FADD R12, R12, R49 ;  /* 0x000000310c0c7221 */ /* 0x000fe20000000000 */
[----:B------:R-:W-:Y:S01]  /*2cb0*/  FADD R47, R42, R51 ;  /* 0x000000332a2f7221 */ /* 0x000fe20000000000 */
[----:B------:R-:W-:Y:S01]  /*2cc0*/  F2FP.BF16.F32.PACK_AB R25, R48, R31 ;  /* 0x0000001f3019723e */ /* 0x000fe200000010ff */
[----:B------:R1:W2:Y:S01]  /*2cd0*/  MUFU.EX2 R45, R13 ;  /* 0x0000000d002d7308 */ /* 0x0002a20000000800 */
[----:B---3--:R-:W-:Y:S01]  /*2ce0*/  @!P3 FMUL R54, R54, R54 ;  /* 0x000000363636b220 */ /* 0x008fe20000400000 */
[----:B----4-:R-:W-:Y:S01]  /*2cf0*/  FADD R26, R48, R41 ;  /* 0x00000029301a7221 */ /* 0x010fe20000000000 */
[----:B------:R-:W-:Y:S01]  /*2d00*/  FADD R55, R12, R55 ;  /* 0x000000370c377221 */ /* 0x000fe20000000000 */
[----:B------:R-:W-:Y:S01]  /*2d10*/  SHF.L.U32 R15, RZ, 0x1f, RZ ;  /* 0x0000001fff0f7819 */ /* 0x000fe200000006ff */
[----:B------:R-:W-:Y:S01]  /*2d20*/  FADD R60, R37, R54 ;  /* 0x00000036253c7221 */ /* 0x000fe20000000000 */
[----:B------:R-:W-:Y:S01]  /*2d30*/  FADD R26, R26, R47 ;  /* 0x0000002f1a1a7221 */ /* 0x000fe20000000000 */
[----:B-----5:R-:W-:Y:S01]  /*2d40*/  @!P2 FMUL R58, R58, R58 ;  /* 0x0000003a3a3aa220 */ /* 0x020fe20000400000 */
[----:B-1----:R-:W-:Y:S01]  /*2d50*/  FADD R13, R31, R56 ;  /* 0x000000381f0d7221 */ /* 0x002fe20000000000 */
[----:B------:R-:W-:-:S02]  /*2d60*/  F2FP.BF16.F32.PACK_AB R31, R46, R39 ;  /* 0x000000272e1f723e */ /* 0x000fc400000010ff */
[----:B------:R-:W-:Y:S01]  /*2d70*/  FADD R49, R39, R58 ;  /* 0x0000003a27317221 */ /* 0x000fe20000000000 */
[----:B------:R-:W-:Y:S01]  /*2d80*/  FADD R13, R13, R60 ;  /* 0x0000003c0d0d7221 */ /* 0x000fe20000000000 */
[----:B--2---:R-:W-:Y:S02]  /*2d90*/  @!P5 FMUL R45, R45, R45 ;  /* 0x0000002d2d2dd220 */ /* 0x004fe40000400000 */
[----:B------:R-:W-:Y:S02]  /*2da0*/  FADD R34, R34, R49 ;  /* 0x0000003122227221 */ /* 0x000fe40000000000 */
[----:B------:R-:W-:Y:S02]  /*2db0*/  FADD R57, R46, R45 ;  /* 0x0000002d2e397221 */ /* 0x000fe40000000000 */
[----:B------:R-:W-:Y:S01]  /*2dc0*/  FADD R34, R13, R34 ;  /* 0x000000220d227221 */ /* 0x000fe20000000000 */
[----:B------:R-:W-:Y:S01]  /*2dd0*/  FADD R13, R30, R55 ;  /* 0x000000371e0d7221 */ /* 0x000fe20000000000 */
[----:B------:R-:W-:Y:S01]  /*2de0*/  F2FP.BF16.F32.PACK_AB R30, R23, R22 ;  /* 0x00000016171e723e */ /* 0x000fe200000010ff */
[----:B------:R-:W-:Y:S01]  /*2df0*/  FADD R57, R38, R57 ;  /* 0x0000003926397221 */ /* 0x000fe20000000000 */
[----:B------:R-:W-:-:S02]  /*2e00*/  F2FP.BF16.F32.PACK_AB R38, R44, R27 ;  /* 0x0000001b2c26723e */ /* 0x000fc400000010ff */
[----:B------:R-:W-:Y:S01]  /*2e10*/  F2FP.BF16.F32.PACK_AB R27, R52, R35 ;  /* 0x00000023341b723e */ /* 0x000fe200000010ff */
[----:B------:R-:W-:Y:S01]  /*2e20*/  FADD R57, R26, R57 ;  /* 0x000000391a397221 */ /* 0x000fe20000000000 */
[----:B------:R-:W-:Y:S01]  /*2e30*/  F2FP.BF16.F32.PACK_AB R26, R19, R18 ;  /* 0x00000012131a723e */ /* 0x000fe200000010ff */
[----:B------:R-:W-:Y:S01]  /*2e40*/  IMAD.MOV.U32 R19, RZ, RZ, 0x2 ;  /* 0x00000002ff137424 */ /* 0x000fe200078e00ff */
[----:B------:R-:W-:Y:S01]  /*2e50*/  F2FP.BF16.F32.PACK_AB R35, R43, R50 ;  /* 0x000000322b23723e */ /* 0x000fe200000010ff */
[----:B------:R-:W-:Y:S01]  /*2e60*/  FADD R12, R34, R57 ;  /* 0x00000039220c7221 */ /* 0x000fe20000000000 */
[----:B------:R-:W-:Y:S02]  /*2e70*/  F2FP.BF16.F32.PACK_AB R34, R36, R29 ;  /* 0x0000001d2422723e */ /* 0x000fe400000010ff */
[----:B------:R-:W-:Y:S02]  /*2e80*/  F2FP.BF16.F32.PACK_AB R36, R40, R33 ;  /* 0x000000212824723e */ /* 0x000fe400000010ff */
[----:B------:R-:W-:-:S02]  /*2e90*/  F2FP.BF16.F32.PACK_AB R29, R42, R37 ;  /* 0x000000252a1d723e */ /* 0x000fc400000010ff */
[----:B------:R-:W-:Y:S02]  /*2ea0*/  F2FP.BF16.F32.PACK_AB R33, R41, R56 ;  /* 0x000000382921723e */ /* 0x000fe400000010ff */
[----:B------:R-:W-:Y:S02]  /*2eb0*/  F2FP.BF16.F32.PACK_AB R37, R51, R54 ;  /* 0x000000363325723e */ /* 0x000fe400000010ff */
[----:B------:R-:W-:-:S07]  /*2ec0*/  F2FP.BF16.F32.PACK_AB R39, R45, R58 ;  /* 0x0000003a2d27723e */ /* 0x000fce00000010ff */
.L_x_23:
[----:B-1----:R1:W2:Y:S02]  /*2ed0*/  SYNCS.PHASECHK.TRANS64.TRYWAIT P1, [R2+URZ+0x7808], R15 ;  /* 0x0078080f020075a7 */ /* 0x0022a4000802017f */
[----:B--2---:R-:W-:Y:S05]  /*2ee0*/  @!P1 NANOSLEEP.SYNCS 0x989680 ;  /* 0x009896800000995d */ /* 0x004fea0003900000 */
[----:B------:R-:W2:Y:S02]  /*2ef0*/  @!P1 SYNCS.PHASECHK.TRANS64 P1, [R2+URZ+0x7808], R15 ;  /* 0x0078080f020095a7 */ /* 0x000ea4000802007f */
[----:B--2---:R-:W-:Y:S05]  /*2f00*/  @!P1 BRA `(.L_x_23) ;  /* 0xfffffffc00f09947 */ /* 0x004fea000383ffff */
[----:B------:R-:W-:Y:S01]  /*2f10*/  UIADD3 UR6, UR15, 0x180, URZ ;  /* 0x000001800f067890 */ /* 0x000fe2000fffe03f */
[----:B------:R-:W-:Y:S01]  /*2f20*/  WARPGROUP.ARRIVE ;  /* 0x00000000000079c5 */ /* 0x000fe20000000000 */
[----:B------:R-:W-:Y:S01]  /*2f30*/  UMOV UR7, 0xc0000010 ;  /* 0xc000001000077882 */ /* 0x000fe20000000000 */
[----:B------:R-:W-:Y:S01]  /*2f40*/  UIADD3 UR8, UR15, 0x200, URZ ;  /* 0x000002000f087890 */ /* 0x000fe2000fffe03f */
[----:B------:R-:W-:Y:S01]  /*2f50*/  ISETP.GE.AND P1, PT, R20, 0x3, PT ;  /* 0x000000031400780c */ /* 0x000fe20003f26270 */
[----:B------:R-:W-:Y:S01]  /*2f60*/  UIADD3 UR10, UR15, 0x280, URZ ;  /* 0x000002800f0a7890 */ /* 0x000fe2000fffe03f */
[----:B-1----:R-:W-:Y:S01]  /*2f70*/  VIADD R15, R2, 0x7820 ;  /* 0x00007820020f7836 */ /* 0x002fe20000000000 */
[----:B------:R-:W-:Y:S01]  /*2f80*/  UMOV UR11, 0xc0000010 ;  /* 0xc0000010000b7882 */ /* 0x000fe20000000000 */
[----:B------:R-:W-:Y:S01]  /*2f90*/  VIADD R14, R14, 0x40 ;  /* 0x000000400e0e7836 */ /* 0x000fe20000000000 */
[----:B------:R-:W-:Y:S01]  /*2fa0*/  HGMMA.64x16x16.F32.BF16 R72, R24, gdesc[UR4].tnspB, RZ, !UPT, gsb0 ;  /* 0x4020000418487df0 */ /* 0x000fe2000c0018ff */
[----:B------:R-:W-:Y:S01]  /*2fb0*/  UMOV UR6, UR8 ;  /* 0x0000000800067c82 */ /* 0x000fe20008000000 */
[----:B------:R-:W-:Y:S01]  /*2fc0*/  UMOV UR7, 0xc0000010 ;  /* 0xc000001000077882 */ /* 0x000fe20000000000 */
[----:B------:R-:W-:Y:S01]  /*2fd0*/  UIADD3 UR8, UR15, 0x220, URZ ;  /* 0x000002200f087890 */ /* 0x000fe2000fffe03f */
[----:B------:R-:W-:Y:S01]  /*2fe0*/  PRMT R18, RZ, 0x654, R15 ;  /* 0x00000654ff127816 */ /* 0x000fe2000000000f */
[----:B------:R-:W-:Y:S01]  /*2ff0*/  VIADD R20, R20, 0xffffffff ;  /* 0xffffffff14147836 */ /* 0x000fe20000000000 */
[----:B------:R-:W-:-:S02]  /*3000*/  WARPGROUP.DEPBAR.LE gsb0, 0x0 ;  /* 0x00008000000079c5 */ /* 0x000fc40000010000 */
[----:B------:R-:W-:-:S06]  /*3010*/  WARPGROUP.ARRIVE ;  /* 0x00000000000079c5 */ /* 0x000fcc0000000000 */
[----:B------:R-:W-:Y:S01]  /*3020*/  HGMMA.64x16x16.F32.BF16 R64, R24, gdesc[UR4].tnspB, RZ, !UPT, gsb0 ;  /* 0x4020000418407df0 */ /* 0x000fe2000c0018ff */
[----:B------:R-:W-:Y:S01]  /*3030*/  UIADD3 UR6, UR15, 0x1a0, URZ ;  /* 0x000001a00f067890 */ /* 0x000fe2000fffe03f */
[----:B------:R-:W-:Y:S01]  /*3040*/  UMOV UR7, 0xc0000010 ;  /* 0xc000001000077882 */ /* 0x000fe20000000000 */
[----:B------:R-:W-:Y:S02]  /*3050*/  WARPGROUP.DEPBAR.LE gsb0, 0x0 ;  /* 0x00008000000079c5 */ /* 0x000fe40000010000 */
[----:B------:R-:W-:-:S06]  /*3060*/  WARPGROUP.ARRIVE ;  /* 0x00000000000079c5 */ /* 0x000fcc0000000000 */
[----:B------:R-:W-:Y:S01]  /*3070*/  HGMMA.64x16x16.F32.BF16 R56, R24, gdesc[UR8].tnspB, RZ, !UPT, gsb0 ;  /* 0x4020000818387df0 */ /* 0x000fe2000c0018ff */
[----:B------:R-:W-:Y:S01]  /*3080*/  UIADD3 UR10, UR15, 0x2a0, URZ ;  /* 0x000002a00f0a7890 */ /* 0x000fe2000fffe03f */
[----:B------:R-:W-:Y:S01]  /*3090*/  UMOV UR11, 0xc0000010 ;  /* 0xc0000010000b7882 */ /* 0x000fe20000000000 */
[----:B------:R-:W-:Y:S02]  /*30a0*/  WARPGROUP.DEPBAR.LE gsb0, 0x0 ;  /* 0x00008000000079c5 */ /* 0x000fe40000010000 */
[----:B------:R-:W-:-:S06]  /*30b0*/  WARPGROUP.ARRIVE ;  /* 0x00000000000079c5 */ /* 0x000fcc0000000000 */
[----:B------:R-:W-:Y:S01]  /*30c0*/  HGMMA.64x16x16.F32.BF16 R72, R28, gdesc[UR4].tnspB, R72, gsb0 ;  /* 0x402000041c487df0 */ /* 0x000fe20008001848 */
[----:B------:R-:W-:Y:S01]  /*30d0*/  UMOV UR6, UR8 ;  /* 0x0000000800067c82 */ /* 0x000fe20008000000 */
[----:B------:R-:W-:Y:S01]  /*30e0*/  UMOV UR7, 0xc0000010 ;  /* 0xc000001000077882 */ /* 0x000fe20000000000 */
[----:B------:R-:W-:Y:S01]  /*30f0*/  UIADD3 UR8, UR15, 0x240, URZ ;  /* 0x000002400f087890 */ /* 0x000fe2000fffe03f */
[----:B------:R-:W-:Y:S02]  /*3100*/  WARPGROUP.DEPBAR.LE gsb0, 0x0 ;  /* 0x00008000000079c5 */ /* 0x000fe40000010000 */
[----:B------:R-:W-:-:S06]  /*3110*/  WARPGROUP.ARRIVE ;  /* 0x00000000000079c5 */ /* 0x000fcc0000000000 */
[----:B------:R-:W-:Y:S01]  /*3120*/  HGMMA.64x16x16.F32.BF16 R64, R28, gdesc[UR4].tnspB, R64, gsb0 ;  /* 0x402000041c407df0 */ /* 0x000fe20008001840 */
[----:B------:R-:W-:Y:S01]  /*3130*/  UIADD3 UR6, UR15, 0x1c0, URZ ;  /* 0x000001c00f067890 */ /* 0x000fe2000fffe03f */
[----:B------:R-:W-:Y:S01]  /*3140*/  UMOV UR7, 0xc0000010 ;  /* 0xc000001000077882 */ /* 0x000fe20000000000 */
        /* <DEDUP_REMOVED lines=26> */
[----:B------:R-:W-:Y:S02]  /*32f0*/  WARPGROUP.DEPBAR.LE gsb0, 0x0 ;  /* 0x00008000000079c5 */ /* 0x000fe40000010000 */
[----:B------:R-:W-:-:S06]  /*3300*/  WARPGROUP.ARRIVE ;  /* 0x00000000000079c5 */ /* 0x000fcc0000000000 */
[----:B------:R-:W-:Y:S03]  /*3310*/  HGMMA.64x16x16.F32.BF16 R64, R36, gdesc[UR4].tnspB, R64, gsb0 ;  /* 0x4020000424407df0 */ /* 0x000fe60008001840 */
[----:B------:R-:W-:Y:S02]  /*3320*/  WARPGROUP.DEPBAR.LE gsb0, 0x0 ;  /* 0x00008000000079c5 */ /* 0x000fe40000010000 */
[----:B------:R-:W-:-:S06]  /*3330*/  WARPGROUP.ARRIVE ;  /* 0x00000000000079c5 */ /* 0x000fcc0000000000 */
[----:B------:R-:W-:Y:S03]  /*3340*/  HGMMA.64x16x16.F32.BF16 R56, R36, gdesc[UR8].tnspB, R56, gsb0 ;  /* 0x4020000824387df0 */ /* 0x000fe60008001838 */
[----:B------:R-:W-:Y:S02]  /*3350*/  WARPGROUP.DEPBAR.LE gsb0, 0x0 ;  /* 0x00008000000079c5 */ /* 0x000fe40000010000 */
[----:B------:R1:W-:Y:S01]  /*3360*/  SYNCS.ARRIVE.TRANS64.RED.A1T0 RZ, [R18+URZ], RZ ;  /* 0x000000ff12ff79a7 */ /* 0x0003e2000810043f */
[----:B------:R-:W-:Y:S05]  /*3370*/  @!P1 BRA `(.L_x_24) ;  /* 0x0000002000509947 */ /* 0x000fea0003800000 */
[----:B-1----:R-:W1:Y:S01]  /*3380*/  S2R R18, SR_TID.X ;  /* 0x0000000000127919 */ /* 0x002e620000002100 */
[----:B------:R-:W-:Y:S01]  /*3390*/  MOV R23, R16 ;  /* 0x0000001000177202 */ /* 0x000fe20000000f00 */
[----:B------:R-:W-:Y:S01]  /*33a0*/  IMAD.MOV.U32 R21, RZ, RZ, R17 ;  /* 0x000000ffff157224 */ /* 0x000fe200078e0011 */
[----:B------:R-:W-:Y:S01]  /*33b0*/  ULDC.64 UR22, c[0x0][0x198] ;  /* 0x0000660000167ab9 */ /* 0x000fe20000000a00 */
[----:B------:R-:W-:Y:S02]  /*33c0*/  IMAD.MOV.U32 R19, RZ, RZ, 0x2 ;  /* 0x00000002ff137424 */ /* 0x000fe400078e00ff */
[----:B------:R-:W-:Y:S02]  /*33d0*/  IMAD.MOV.U32 R10, RZ, RZ, 0x1 ;  /* 0x00000001ff0a7424 */ /* 0x000fe400078e00ff */
[----:B------:R-:W-:Y:S01]  /*33e0*/  IMAD.MOV.U32 R9, RZ, RZ, RZ ;  /* 0x000000ffff097224 */ /* 0x000fe200078e00ff */
[----:B-1----:R-:W-:-:S07]  /*33f0*/  LOP3.LUT R18, R18, 0x1f, RZ, 0xc0, !PT ;  /* 0x0000001f12127812 */ /* 0x002fce00078ec0ff */
.L_x_36:
[C---:B------:R-:W-:Y:S01]  /*3400*/  ISETP.GT.AND P1, PT, R20.reuse, 0x2, PT ;  /* 0x000000021400780c */ /* 0x040fe20003f24270 */
[----:B------:R-:W-:Y:S01]  /*3410*/  IMAD R17, R19, 0x8, R2 ;  /* 0x0000000813117824 */ /* 0x000fe200078e0202 */
[----:B------:R-:W-:Y:S02]  /*3420*/  IADD3 R20, R20, -0x1, RZ ;  /* 0xffffffff14147810 */ /* 0x000fe40007ffe0ff */
[----:B------:R-:W-:-:S09]  /*3430*/  SHF.L.U32 R16, R9, 0x1f, RZ ;  /* 0x0000001f09107819 */ /* 0x000fd200000006ff */
.L_x_25:
[----:B-1----:R1:W2:Y:S02]  /*3440*/  SYNCS.PHASECHK.TRANS64.TRYWAIT P2, [R17+URZ+0x7800], R16 ;  /* 0x00780010110075a7 */ /* 0x0022a4000804017f */
[----:B--2---:R-:W-:Y:S05]  /*3450*/  @!P2 NANOSLEEP.SYNCS 0x989680 ;  /* 0x009896800000a95d */ /* 0x004fea0003900000 */
[----:B------:R-:W2:Y:S02]  /*3460*/  @!P2 SYNCS.PHASECHK.TRANS64 P2, [R17+URZ+0x7800], R16 ;  /* 0x007800101100a5a7 */ /* 0x000ea4000804007f */
[----:B--2---:R-:W-:Y:S05]  /*3470*/  @!P2 BRA `(.L_x_25) ;  /* 0xfffffffc00f0a947 */ /* 0x004fea000383ffff */
[----:B------:R-:W-:Y:S05]  /*3480*/  WARPSYNC.ALL ;  /* 0x0000000000007948 */ /* 0x000fea0003800000 */
[----:B------:R-:W-:Y:S01]  /*3490*/  R2UR UR46, R19 ;  /* 0x00000000132e72ca */ /* 0x000fe200000e0000 */
[----:B------:R-:W-:Y:S01]  /*34a0*/  WARPGROUP.ARRIVE ;  /* 0x00000000000079c5 */ /* 0x000fe20000000000 */
[----:B------:R-:W-:Y:S01]  /*34b0*/  UMOV UR47, 0xc0000010 ;  /* 0xc0000010002f7882 */ /* 0x000fe20000000000 */
[----:B------:R-:W-:Y:S01]  /*34c0*/  UMOV UR43, 0xc0000010 ;  /* 0xc0000010002b7882 */ /* 0x000fe20000000000 */
[----:B------:R-:W-:Y:S01]  /*34d0*/  UMOV UR7, 0xc0000010 ;  /* 0xc000001000077882 */ /* 0x000fe20000000000 */
[----:B------:R-:W-:-:S08]  /*34e0*/  ISETP.NE.AND P2, PT, R7, RZ, PT ;  /* 0x000000ff0700720c */ /* 0x000fd00003f45270 */
[----:B------:R-:W-:-:S04]  /*34f0*/  UIMAD UR46, UR46, 0x180, UR14 ;  /* 0x000001802e2e78a4 */ /* 0x000fc8000f8e020e */
[----:B------:R-:W-:Y:S02]  /*3500*/  UIADD3 UR42, UR46, 0x80, URZ ;  /* 0x000000802e2a7890 */ /* 0x000fe4000fffe03f */
[----:B------:R-:W-:-:S03]  /*3510*/  UIADD3 UR6, UR46, 0x100, URZ ;  /* 0x000001002e067890 */ /* 0x000fc6000fffe03f */
[----:B------:R-:W-:Y:S03]  /*3520*/  HGMMA.64x64x16.F32.BF16 R24, gdesc[UR44], RZ, !UPT, gsb0 ;  /* 0x00e000002c1879f0 */ /* 0x000fe6000c0018ff */
[----:B------:R-:W-:Y:S02]  /*3530*/  WARPGROUP.DEPBAR.LE gsb0, 0x0 ;  /* 0x00008000000079c5 */ /* 0x000fe40000010000 */
[----:B------:R-:W-:-:S06]  /*3540*/  WARPGROUP.ARRIVE ;  /* 0x00000000000079c5 */ /* 0x000fcc0000000000 */
[----:B------:R-:W-:Y:S03]  /*3550*/  HGMMA.64x64x16.F32.BF16 R24, gdesc[UR40], R24, gsb0 ;  /* 0x00e00000281879f0 */ /* 0x000fe60008001818 */
[----:B------:R-:W-:Y:S02]  /*3560*/  WARPGROUP.DEPBAR.LE gsb0, 0x0 ;  /* 0x00008000000079c5 */ /* 0x000fe40000010000 */
[----:B------:R-:W-:-:S06]  /*3570*/  WARPGROUP.ARRIVE ;  /* 0x00000000000079c5 */ /* 0x000fcc0000000000 */
[----:B------:R-:W-:Y:S03]  /*3580*/  HGMMA.64x64x16.F32.BF16 R24, gdesc[UR4], R24, gsb0 ;  /* 0x00e00000041879f0 */ /* 0x000fe60008001818 */
[----:B------:R-:W-:Y:S02]  /*3590*/  WARPGROUP.DEPBAR.LE gsb0, 0x0 ;  /* 0x00008000000079c5 */ /* 0x000fe40000010000 */
[----:B------:R-:W-:Y:S05]  /*35a0*/  @P2 BRA `(.L_x_26) ;  /* 0x0000000000c42947 */ /* 0x000fea0003800000 */
[----:B------:R-:W-:-:S13]  /*35b0*/  ISETP.LT.OR P3, PT, R5, 0x1, !P0 ;  /* 0x000000010500780c */ /* 0x000fda0004761670 */
[----:B------:R-:W-:Y:S05]  /*35c0*/  @P3 BRA `(.L_x_27) ;  /* 0x0000000000b83947 */ /* 0x000fea0003800000 */
[----:B------:R-:W-:Y:S01]  /*35d0*/  ISETP.NE.AND P4, PT, R8, RZ, PT ;  /* 0x000000ff0800720c */ /* 0x000fe20003f85270 */
[----:B-1----:R-:W-:Y:S01]  /*35e0*/  IMAD R16, R3, 0x8, R2 ;  /* 0x0000000803107824 */ /* 0x002fe200078e0202 */
[----:B------:R-:W-:-:S11]  /*35f0*/  SHF.L.U32 R17, R4, 0x1f, RZ ;  /* 0x0000001f04117819 */ /* 0x000fd600000006ff */
.L_x_28:
        /* <DEDUP_REMOVED lines=10> */
.L_x_29:
[----:B-12---:R-:W-:Y:S01]  /*36a0*/  IMAD R17, R3, 0x1800, R2 ;  /* 0x0000180003117824 */ /* 0x006fe200078e0202 */
[----:B------:R-:W-:Y:S01]  /*36b0*/  R2UR UR35, R6 ;  /* 0x00000000062372ca */ /* 0x000fe200000e0000 */
[----:B------:R-:W-:Y:S01]  /*36c0*/  UIADD3 UR6, UP0, UR22, 0x1f0, URZ ;  /* 0x000001f016067890 */ /* 0x000fe2000ff1e03f */
[----:B------:R-:W-:Y:S01]  /*36d0*/  R2UR UR33, R16 ;  /* 0x00000000102172ca */ /* 0x000fe200000e0000 */
[----:B------:R-:W-:Y:S01]  /*36e0*/  UMOV UR24, 0x0 ;  /* 0x0000000000187882 */ /* 0x000fe20000000000 */
[----:B------:R-:W-:Y:S01]  /*36f0*/  R2UR UR8, R17 ;  /* 0x00000000110872ca */ /* 0x000fe200000e0000 */
[----:B------:R-:W-:Y:S01]  /*3700*/  UIADD3.X UR7, URZ, UR23, URZ, UP0, !UPT ;  /* 0x000000173f077290 */ /* 0x000fe200087fe43f */
[----:B------:R-:W-:Y:S01]  /*3710*/  VIADD R3, R3, 0x1 ;  /* 0x0000000103037836 */ /* 0x000fe20000000000 */
[----:B------:R-:W-:Y:S01]  /*3720*/  UMOV UR25, 0x10000000 ;  /* 0x1000000000197882 */ /* 0x000fe20000000000 */
[----:B------:R-:W-:Y:S01]  /*3730*/  UMOV UR34, URZ ;  /* 0x0000003f00227c82 */ /* 0x000fe20008000000 */
[----:B------:R-:W-:Y:S01]  /*3740*/  UMOV UR18, 0x10 ;  /* 0x0000001000127882 */ /* 0x000fe20000000000 */
[----:B------:R-:W-:Y:S01]  /*3750*/  UMOV UR20, UR36 ;  /* 0x0000002400147c82 */ /* 0x000fe20008000000 */
[----:B------:R-:W-:Y:S01]  /*3760*/  UMOV UR21, UR37 ;  /* 0x0000002500157c82 */ /* 0x000fe20008000000 */
[----:B------:R-:W-:Y:S01]  /*3770*/  UMOV UR10, 0x20 ;  /* 0x00000020000a7882 */ /* 0x000fe20000000000 */
[----:B------:R-:W-:Y:S01]  /*3780*/  USHF.L.U32 UR35, UR35, 0x6, URZ ;  /* 0x0000000623237899 */ /* 0x000fe2000800063f */
[----:B------:R-:W-:Y:S01]  /*3790*/  ISETP.NE.AND P3, PT, R3, 0x4, PT ;  /* 0x000000040300780c */ /* 0x000fe20003f65270 */
[----:B------:R-:W-:-:S02]  /*37a0*/  UIADD3 UR33, UR33, 0x7800, URZ ;  /* 0x0000780021217890 */ /* 0x000fc4000fffe03f */
[----:B------:R-:W-:Y:S01]  /*37b0*/  UIADD3 UR32, UR8, 0x1800, URZ ;  /* 0x0000180008207890 */ /* 0x000fe2000fffe03f */
[----:B------:R-:W-:Y:S01]  /*37c0*/  SEL R17, RZ, 0x1, P3 ;  /* 0x00000001ff117807 */ /* 0x000fe20001800000 */
[----:B------:R-:W-:Y:S01]  /*37d0*/  UIADD3 UR16, UR8, 0x2000, URZ ;  /* 0x0000200008107890 */ /* 0x000fe2000fffe03f */
[----:B------:R-:W-:Y:S01]  /*37e0*/  SEL R3, R3, RZ, P3 ;  /* 0x000000ff03037207 */ /* 0x000fe20001800000 */
[----:B------:R-:W-:Y:S01]  /*37f0*/  UIADD3 UR8, UR8, 0x2800, URZ ;  /* 0x0000280008087890 */ /* 0x000fe2000fffe03f */
[----:B------:R-:W-:Y:S01]  /*3800*/  LOP3.LUT R4, R4, R17, RZ, 0x3c, !PT ;  /* 0x0000001104047212 */ /* 0x000fe200078e3cff */
[----:B------:R-:W-:Y:S01]  /*3810*/  UMOV UR17, UR33 ;  /* 0x0000002100117c82 */ /* 0x000fe20008000000 */
[----:B------:R-:W-:Y:S01]  /*3820*/  UMOV UR19, UR35 ;  /* 0x0000002300137c82 */ /* 0x000fe20008000000 */
[----:B------:R-:W-:Y:S01]  /*3830*/  UMOV UR12, UR36 ;  /* 0x00000024000c7c82 */ /* 0x000fe20008000000 */
[----:B------:R-:W-:Y:S01]  /*3840*/  UMOV UR13, UR37 ;  /* 0x00000025000d7c82 */ /* 0x000fe20008000000 */
[----:B------:R-:W-:Y:S01]  /*3850*/  UMOV UR9, UR33 ;  /* 0x0000002100097c82 */ /* 0x000fe20008000000 */
[----:B------:R-:W-:Y:S01]  /*3860*/  UMOV UR11, UR35 ;  /* 0x00000023000b7c82 */ /* 0x000fe20008000000 */
[----:B------:R2:W-:Y:S01]  /*3870*/  UTMALDG.4D [UR32], [UR6], desc[UR24] ;  /* 0x00001820060075b4 */ /* 0x0005e20008019000 */
[----:B------:R2:W-:Y:S01]  /*3880*/  UTMALDG.4D [UR16], [UR6], desc[UR24] ;  /* 0x00001810060075b4 */ /* 0x0005e20008019000 */
[----:B------:R2:W-:Y:S02]  /*3890*/  UTMALDG.4D [UR8], [UR6], desc[UR24] ;  /* 0x00001808060075b4 */ /* 0x0005e40008019000 */
[----:B--2---:R-:W-:Y:S01]  /*38a0*/  NOP ;  /* 0x0000000000007918 */ /* 0x004fe20000000000 */
.L_x_27:
[----:B------:R-:W-:-:S07]  /*38b0*/  IADD3 R5, R5, -0x1, RZ ;  /* 0xffffffff05057810 */ /* 0x000fce0007ffe0ff */
.L_x_26:
[----:B------:R-:W-:Y:S01]  /*38c0*/  VIADD R19, R19, 0x1 ;  /* 0x0000000113137836 */ /* 0x000fe20000000000 */
[----:B------:R-:W-:Y:S05]  /*38d0*/  WARPSYNC.ALL ;  /* 0x0000000000007948 */ /* 0x000fea0003800000 */
[----:B------:R-:W-:-:S04]  /*38e0*/  ISETP.NE.AND P3, PT, R19, 0x4, PT ;  /* 0x000000041300780c */ /* 0x000fc80003f65270 */
[----:B-1----:R-:W-:Y:S02]  /*38f0*/  SEL R16, RZ, 0x1, P3 ;  /* 0x00000001ff107807 */ /* 0x002fe40001800000 */
[----:B------:R-:W-:Y:S02]  /*3900*/  SEL R19, R19, RZ, P3 ;  /* 0x000000ff13137207 */ /* 0x000fe40001800000 */
[----:B------:R-:W-:Y:S02]  /*3910*/  LOP3.LUT R9, R9, R16, RZ, 0x3c, !PT ;  /* 0x0000001009097212 */ /* 0x000fe400078e3cff */
[----:B------:R-:W-:Y:S01]  /*3920*/  FMNMX R16, R24, R23, !PT ;  /* 0x0000001718107209 */ /* 0x000fe20007800000 */
[----:B------:R-:W-:Y:S01]  /*3930*/  ULDC UR6, c[0x0][0x604] ;  /* 0x0001810000067ab9 */ /* 0x000fe20000000800 */
[----:B------:R-:W-:Y:S01]  /*3940*/  FMNMX R22, R26, R21, !PT ;  /* 0x000000151a167209 */ /* 0x000fe20007800000 */
[----:B------:R-:W-:Y:S01]  /*3950*/  IMAD R86, R19, 0x8, R2 ;  /* 0x0000000813567824 */ /* 0x000fe200078e0202 */
[----:B------:R-:W-:-:S02]  /*3960*/  FMNMX R17, R25, R16, !PT ;  /* 0x0000001019117209 */ /* 0x000fc40007800000 */
[----:B------:R-:W-:Y:S02]  /*3970*/  FMNMX R81, R27, R22, !PT ;  /* 0x000000161b517209 */ /* 0x000fe40007800000 */
[----:B------:R-:W-:Y:S02]  /*3980*/  FMNMX R16, R28, R17, !PT ;  /* 0x000000111c107209 */ /* 0x000fe40007800000 */
[----:B------:R-:W-:Y:S02]  /*3990*/  FMNMX R22, R30, R81, !PT ;  /* 0x000000511e167209 */ /* 0x000fe40007800000 */
[----:B------:R-:W-:Y:S02]  /*39a0*/  FMNMX R17, R29, R16, !PT ;  /* 0x000000101d117209 */ /* 0x000fe40007800000 */
[----:B------:R-:W-:Y:S02]  /*39b0*/  FMNMX R81, R31, R22, !PT ;  /* 0x000000161f517209 */ /* 0x000fe40007800000 */
        /* <DEDUP_REMOVED lines=23> */
[----:B------:R-:W-:-:S03]  /*3b30*/  FMNMX R80, R55, R80, !PT ;  /* 0x0000005037507209 */ /* 0x000fc60007800000 */
[----:B------:R-:W1:Y:S04]  /*3b40*/  SHFL.BFLY PT, R17, R22, 0x1, 0x1f ;  /* 0x0c201f0016117f89 */ /* 0x000e6800000e0000 */
[----:B------:R-:W2:Y:S01]  /*3b50*/  SHFL.BFLY PT, R83, R80, 0x1, 0x1f ;  /* 0x0c201f0050537f89 */ /* 0x000ea200000e0000 */
[----:B-1----:R-:W-:Y:S02]  /*3b60*/  FMNMX R81, R22, R17, !PT ;  /* 0x0000001116517209 */ /* 0x002fe40007800000 */
[----:B--2---:R-:W-:-:S03]  /*3b70*/  FMNMX R83, R80, R83, !PT ;  /* 0x0000005350537209 */ /* 0x004fc60007800000 */
[----:B------:R-:W1:Y:S04]  /*3b80*/  SHFL.BFLY PT, R16, R81, 0x2, 0x1f ;  /* 0x0c401f0051107f89 */ /* 0x000e6800000e0000 */
[----:B------:R-:W2:Y:S01]  /*3b90*/  SHFL.BFLY PT, R82, R83, 0x2, 0x1f ;  /* 0x0c401f0053527f89 */ /* 0x000ea200000e0000 */
[----:B-1----:R-:W-:Y:S01]  /*3ba0*/  FMNMX R16, R81, R16, !PT ;  /* 0x0000001051107209 */ /* 0x002fe20007800000 */
[C---:B------:R-:W-:Y:S02]  /*3bb0*/  IMAD R81, R10.reuse, 0x8, R15 ;  /* 0x000000080a517824 */ /* 0x040fe400078e020f */
[----:B------:R-:W-:Y:S01]  /*3bc0*/  VIADD R10, R10, 0x1 ;  /* 0x000000010a0a7836 */ /* 0x000fe20000000000 */
[----:B--2---:R-:W-:Y:S02]  /*3bd0*/  FMNMX R17, R83, R82, !PT ;  /* 0x0000005253117209 */ /* 0x004fe40007800000 */
[----:B------:R-:W-:-:S02]  /*3be0*/  FSETP.NEU.AND P3, PT, R16, -INF , PT ;  /* 0xff8000001000780b */ /* 0x000fc40003f6d000 */
[C---:B------:R-:W-:Y:S02]  /*3bf0*/  FSETP.NEU.AND P4, PT, R17.reuse, -INF , PT ;  /* 0xff8000001100780b */ /* 0x040fe40003f8d000 */
[----:B------:R-:W-:Y:S02]  /*3c00*/  FSEL R84, R16, RZ, P3 ;  /* 0x000000ff10547208 */ /* 0x000fe40001800000 */
[----:B------:R-:W-:Y:S02]  /*3c10*/  FSEL R82, R17, RZ, P4 ;  /* 0x000000ff11527208 */ /* 0x000fe40002000000 */
[----:B------:R-:W-:Y:S01]  /*3c20*/  PRMT R81, RZ, 0x654, R81 ;  /* 0x00000654ff517816 */ /* 0x000fe20000000051 */
[----:B------:R-:W-:Y:S02]  /*3c30*/  FADD R22, -R84, R23 ;  /* 0x0000001754167221 */ /* 0x000fe40000000100 */
[----:B------:R-:W-:Y:S01]  /*3c40*/  FADD R21, -R82, R21 ;  /* 0x0000001552157221 */ /* 0x000fe20000000100 */
[----:B------:R1:W-:Y:S01]  /*3c50*/  SYNCS.ARRIVE.TRANS64.RED.A1T0 RZ, [R81+URZ], RZ ;  /* 0x000000ff51ff79a7 */ /* 0x0003e2000810043f */
[----:B------:R-:W-:-:S02]  /*3c60*/  FMUL R23, R22, UR6 ;  /* 0x0000000616177c20 */ /* 0x000fc40008400000 */
[----:B------:R-:W-:-:S03]  /*3c70*/  FMUL R80, R21, UR6 ;  /* 0x0000000615507c20 */ /* 0x000fc60008400000 */
[----:B------:R-:W-:Y:S02]  /*3c80*/  FSETP.GEU.AND P3, PT, R23, -126, PT ;  /* 0xc2fc00001700780b */ /* 0x000fe40003f6e000 */
[----:B------:R-:W-:Y:S02]  /*3c90*/  FSETP.GEU.AND P4, PT, R80, -126, PT ;  /* 0xc2fc00005000780b */ /* 0x000fe40003f8e000 */
[----:B-1----:R-:W-:-:S09]  /*3ca0*/  SHF.L.U32 R81, R9, 0x1f, RZ ;  /* 0x0000001f09517819 */ /* 0x002fd200000006ff */
[----:B------:R-:W-:Y:S02]  /*3cb0*/  @!P3 FMUL R23, R23, 0.5 ;  /* 0x3f0000001717b820 */ /* 0x000fe40000400000 */
[----:B------:R-:W-:Y:S02]  /*3cc0*/  @!P4 FMUL R80, R80, 0.5 ;  /* 0x3f0000005050c820 */ /* 0x000fe40000400000 */
[----:B------:R-:W1:Y:S08]  /*3cd0*/  MUFU.EX2 R22, R23 ;  /* 0x0000001700167308 */ /* 0x000e700000000800 */
[----:B------:R-:W2:Y:S01]  /*3ce0*/  MUFU.EX2 R21, R80 ;  /* 0x0000005000157308 */ /* 0x000ea20000000800 */
[----:B-1----:R-:W-:Y:S01]  /*3cf0*/  @!P3 FMUL R22, R22, R22 ;  /* 0x000000161616b220 */ /* 0x002fe20000400000 */
[----:B------:R-:W-:-:S03]  /*3d00*/  ISETP.NE.AND P3, PT, R10, 0x4, PT ;  /* 0x000000040a00780c */ /* 0x000fc60003f65270 */
[-C--:B------:R-:W-:Y:S01]  /*3d10*/  FMUL R72, R72, R22.reuse ;  /* 0x0000001648487220 */ /* 0x080fe20000400000 */
[-C--:B------:R-:W-:Y:S01]  /*3d20*/  FMUL R73, R73, R22.reuse ;  /* 0x0000001649497220 */ /* 0x080fe20000400000 */
[-C--:B------:R-:W-:Y:S01]  /*3d30*/  FMUL R76, R76, R22.reuse ;  /* 0x000000164c4c7220 */ /* 0x080fe20000400000 */
[-C--:B------:R-:W-:Y:S01]  /*3d40*/  FMUL R77, R77, R22.reuse ;  /* 0x000000164d4d7220 */ /* 0x080fe20000400000 */
[----:B--2---:R-:W-:Y:S01]  /*3d50*/  @!P4 FMUL R21, R21, R21 ;  /* 0x000000151515c220 */ /* 0x004fe20000400000 */
[-C--:B------:R-:W-:Y:S01]  /*3d60*/  FMUL R64, R64, R22.reuse ;  /* 0x0000001640407220 */ /* 0x080fe20000400000 */
[-C--:B------:R-:W-:Y:S01]  /*3d70*/  FMUL R65, R65, R22.reuse ;  /* 0x0000001641417220 */ /* 0x080fe20000400000 */
[-C--:B------:R-:W-:Y:S01]  /*3d80*/  FMUL R68, R68, R22.reuse ;  /* 0x0000001644447220 */ /* 0x080fe20000400000 */
[-C--:B------:R-:W-:Y:S01]  /*3d90*/  FMUL R69, R69, R22.reuse ;  /* 0x0000001645457220 */ /* 0x080fe20000400000 */
[-C--:B------:R-:W-:Y:S01]  /*3da0*/  FMUL R56, R56, R22.reuse ;  /* 0x0000001638387220 */ /* 0x080fe20000400000 */
[-C--:B------:R-:W-:Y:S01]  /*3db0*/  FMUL R57, R57, R22.reuse ;  /* 0x0000001639397220 */ /* 0x080fe20000400000 */
[-C--:B------:R-:W-:Y:S01]  /*3dc0*/  FMUL R60, R60, R22.reuse ;  /* 0x000000163c3c7220 */ /* 0x080fe20000400000 */
[----:B------:R-:W-:Y:S01]  /*3dd0*/  FMUL R61, R61, R22 ;  /* 0x000000163d3d7220 */ /* 0x000fe20000400000 */
[-C--:B------:R-:W-:Y:S01]  /*3de0*/  FMUL R74, R74, R21.reuse ;  /* 0x000000154a4a7220 */ /* 0x080fe20000400000 */
        /* <DEDUP_REMOVED lines=10> */
[----:B------:R-:W-:-:S07]  /*3e90*/  FMUL R63, R63, R21 ;  /* 0x000000153f3f7220 */ /* 0x000fce0000400000 */
.L_x_30:
[----:B-1----:R1:W2:Y:S02]  /*3ea0*/  SYNCS.PHASECHK.TRANS64.TRYWAIT P4, [R86+URZ+0x7800], R81 ;  /* 0x00780051560075a7 */ /* 0x0022a4000808017f */
[----:B--2---:R-:W-:Y:S05]  /*3eb0*/  @!P4 NANOSLEEP.SYNCS 0x989680 ;  /* 0x009896800000c95d */ /* 0x004fea0003900000 */
[----:B------:R-:W2:Y:S02]  /*3ec0*/  @!P4 SYNCS.PHASECHK.TRANS64 P4, [R86+URZ+0x7800], R81 ;  /* 0x007800515600c5a7 */ /* 0x000ea4000808007f */
[----:B--2---:R-:W-:Y:S05]  /*3ed0*/  @!P4 BRA `(.L_x_30) ;  /* 0xfffffffc00f0c947 */ /* 0x004fea000383ffff */
[----:B------:R-:W-:Y:S01]  /*3ee0*/  ULDC UR7, c[0x0][0x604] ;  /* 0x0001810000077ab9 */ /* 0x000fe20000000800 */
[----:B------:R-:W-:Y:S01]  /*3ef0*/  R2UR UR6, R19 ;  /* 0x00000000130672ca */ /* 0x000fe200000e0000 */
[----:B------:R-:W-:Y:S01]  /*3f00*/  FMUL R84, R84, UR7 ;  /* 0x0000000754547c20 */ /* 0x000fe20008400000 */
[----:B------:R-:W-:Y:S01]  /*3f10*/  FMUL R82, R82, UR7 ;  /* 0x0000000752527c20 */ /* 0x000fe20008400000 */
[----:B------:R-:W-:Y:S01]  /*3f20*/  UMOV UR19, 0xc0000010 ;  /* 0xc000001000137882 */ /* 0x000fe20000000000 */
[----:B------:R-:W-:Y:S01]  /*3f30*/  UMOV UR11, 0xc0000010 ;  /* 0xc0000010000b7882 */ /* 0x000fe20000000000 */
[--C-:B------:R-:W-:Y:S01]  /*3f40*/  FFMA R24, R24, UR7, -R84.reuse ;  /* 0x0000000718187c23 */ /* 0x100fe20008000854 */
[--C-:B------:R-:W-:Y:S01]  /*3f50*/  FFMA R83, R28, UR7, -R84.reuse ;  /* 0x000000071c537c23 */ /* 0x100fe20008000854 */
[--C-:B------:R-:W-:Y:S01]  /*3f60*/  FFMA R25, R25, UR7, -R84.reuse ;  /* 0x0000000719197c23 */ /* 0x100fe20008000854 */
[----:B------:R-:W-:Y:S01]  /*3f70*/  FFMA R85, R29, UR7, -R84 ;  /* 0x000000071d557c23 */ /* 0x000fe20008000854 */
[--C-:B------:R-:W-:Y:S01]  /*3f80*/  FFMA R27, R27, UR7, -R82.reuse ;  /* 0x000000071b1b7c23 */ /* 0x100fe20008000852 */
[----:B------:R-:W-:Y:S01]  /*3f90*/  FSETP.GEU.AND P5, PT, R24, -126, PT ;  /* 0xc2fc00001800780b */ /* 0x000fe20003fae000 */
[----:B------:R-:W-:Y:S01]  /*3fa0*/  FFMA R26, R26, UR7, -R82 ;  /* 0x000000071a1a7c23 */ /* 0x000fe20008000852 */
[----:B------:R-:W-:Y:S01]  /*3fb0*/  FSETP.GEU.AND P6, PT, R83, -126, PT ;  /* 0xc2fc00005300780b */ /* 0x000fe20003fce000 */
[----:B------:R-:W-:Y:S01]  /*3fc0*/  FFMA R32, R32, UR7, -R84 ;  /* 0x0000000720207c23 */ /* 0x000fe20008000854 */
[----:B------:R-:W-:Y:S01]  /*3fd0*/  FSETP.GEU.AND P4, PT, R25, -126, PT ;  /* 0xc2fc00001900780b */ /* 0x000fe20003f8e000 */
[--C-:B------:R-:W-:Y:S01]  /*3fe0*/  FFMA R34, R34, UR7, -R82.reuse ;  /* 0x0000000722227c23 */ /* 0x100fe20008000852 */
[--C-:B------:R-:W-:Y:S01]  /*3ff0*/  FFMA R38, R38, UR7, -R82.reuse ;  /* 0x0000000726267c23 */ /* 0x100fe20008000852 */
[--C-:B------:R-:W-:Y:S01]  /*4000*/  FFMA R35, R35, UR7, -R82.reuse ;  /* 0x0000000723237c23 */ /* 0x100fe20008000852 */
[----:B------:R-:W-:Y:S01]  /*4010*/  FFMA R39, R39, UR7, -R82 ;  /* 0x0000000727277c23 */ /* 0x000fe20008000852 */
[--C-:B------:R-:W-:Y:S01]  /*4020*/  FFMA R44, R44, UR7, -R84.reuse ;  /* 0x000000072c2c7c23 */ /* 0x100fe20008000854 */
[----:B------:R-:W-:Y:S01]  /*4030*/  UIMAD UR6, UR6, 0x180, UR15 ;  /* 0x00000180060678a4 */ /* 0x000fe2000f8e020f */
[----:B------:R-:W-:Y:S01]  /*4040*/  FFMA R45, R45, UR7, -R84 ;  /* 0x000000072d2d7c23 */ /* 0x000fe20008000854 */
[--C-:B------:R-:W-:Y:S01]  /*4050*/  FFMA R43, R43, UR7, -R82.reuse ;  /* 0x000000072b2b7c23 */ /* 0x100fe20008000852 */
[----:B------:R-:W-:Y:S01]  /*4060*/  @!P5 FMUL R24, R24, 0.5 ;  /* 0x3f0000001818d820 */ /* 0x000fe20000400000 */
[----:B------:R-:W-:Y:S01]  /*4070*/  UIADD3 UR8, UR6, 0x80, URZ ;  /* 0x0000008006087890 */ /* 0x000fe2000fffe03f */
[----:B------:R-:W-:Y:S01]  /*4080*/  @!P6 FMUL R83, R83, 0.5 ;  /* 0x3f0000005353e820 */ /* 0x000fe20000400000 */
[----:B------:R-:W-:Y:S01]  /*4090*/  UIADD3 UR10, UR6, 0x100, URZ ;  /* 0x00000100060a7890 */ /* 0x000fe2000fffe03f */
[----:B-1----:R1:W2:Y:S01]  /*40a0*/  MUFU.EX2 R81, R24 ;  /* 0x0000001800517308 */ /* 0x0022a20000000800 */
[----:B------:R-:W-:Y:S01]  /*40b0*/  @!P4 FMUL R25, R25, 0.5 ;  /* 0x3f0000001919c820 */ /* 0x000fe20000400000 */
[----:B------:R-:W-:Y:S01]  /*40c0*/  UMOV UR18, UR6 ;  /* 0x0000000600127c82 */ /* 0x000fe20008000000 */
[----:B------:R-:W-:Y:S01]  /*40d0*/  UIADD3 UR12, UR6, 0x120, URZ ;  /* 0x00000120060c7890 */ /* 0x000fe2000fffe03f */
[----:B------:R-:W-:Y:S01]  /*40e0*/  FFMA R87, R47, UR7, -R82 ;  /* 0x000000072f577c23 */ /* 0x000fe20008000852 */
[--C-:B------:R-:W-:Y:S01]  /*40f0*/  FFMA R47, R48, UR7, -R84.reuse ;  /* 0x00000007302f7c23 */ /* 0x100fe20008000854 */
[--C-:B------:R-:W-:Y:S01]  /*4100*/  FFMA R88, R53, UR7, -R84.reuse ;  /* 0x0000000735587c23 */ /* 0x100fe20008000854 */
[----:B------:R-:W-:Y:S01]  /*4110*/  FFMA R52, R52, UR7, -R84 ;  /* 0x0000000734347c23 */ /* 0x000fe20008000854 */
[----:B------:R-:W3:Y:S01]  /*4120*/  MUFU.EX2 R28, R83 ;  /* 0x00000053001c7308 */ /* 0x000ee20000000800 */
[--C-:B-1----:R-:W-:Y:S01]  /*4130*/  FFMA R24, R30, UR7, -R82.reuse ;  /* 0x000000071e187c23 */ /* 0x102fe20008000852 */
[--C-:B------:R-:W-:Y:S01]  /*4140*/  FFMA R55, R55, UR7, -R82.reuse ;  /* 0x0000000737377c23 */ /* 0x100fe20008000852 */
[----:B------:R-:W-:Y:S01]  /*4150*/  FFMA R54, R54, UR7, -R82 ;  /* 0x0000000736367c23 */ /* 0x000fe20008000852 */
[----:B------:R-:W-:-:S04]  /*4160*/  SEL R10, R10, RZ, P3 ;  /* 0x000000ff0a0a7207 */ /* 0x000fc80001800000 */
[----:B------:R1:W4:Y:S01]  /*4170*/  MUFU.EX2 R23, R25 ;  /* 0x0000001900177308 */ /* 0x0003220000000800 */
[----:B--2---:R-:W-:Y:S01]  /*4180*/  @!P5 FMUL R81, R81, R81 ;  /* 0x000000515151d220 */ /* 0x004fe20000400000 */
[----:B------:R-:W-:-:S03]  /*4190*/  FSETP.GEU.AND P5, PT, R85, -126, PT ;  /* 0xc2fc00005500780b */ /* 0x000fc60003fae000 */
[----:B------:R-:W-:Y:S01]  /*41a0*/  FFMA R22, R22, R13, R81 ;  /* 0x0000000d16167223 */ /* 0x000fe20000000051 */
[----:B---3--:R-:W-:Y:S01]  /*41b0*/  @!P6 FMUL R28, R28, R28 ;  /* 0x0000001c1c1ce220 */ /* 0x008fe20000400000 */
[----:B------:R-:W-:Y:S01]  /*41c0*/  FSETP.GEU.AND P6, PT, R27, -126, PT ;  /* 0xc2fc00001b00780b */ /* 0x000fe20003fce000 */
[----:B-1----:R-:W-:-:S07]  /*41d0*/  FFMA R25, R31, UR7, -R82 ;  /* 0x000000071f197c23 */ /* 0x002fce0008000852 */
[----:B------:R-:W-:Y:S01]  /*41e0*/  @!P5 FMUL R85, R85, 0.5 ;  /* 0x3f0000005555d820 */ /* 0x000fe20000400000 */
[----:B----4-:R-:W-:Y:S01]  /*41f0*/  @!P4 FMUL R23, R23, R23 ;  /* 0x000000171717c220 */ /* 0x010fe20000400000 */
[----:B------:R-:W-:Y:S02]  /*4200*/  FSETP.GEU.AND P4, PT, R26, -126, PT ;  /* 0xc2fc00001a00780b */ /* 0x000fe40003f8e000 */
[----:B------:R-:W1:Y:S01]  /*4210*/  MUFU.EX2 R29, R85 ;  /* 0x00000055001d7308 */ /* 0x000e620000000800 */
[----:B------:R-:W-:-:S07]  /*4220*/  @!P6 FMUL R27, R27, 0.5 ;  /* 0x3f0000001b1be820 */ /* 0x000fce0000400000 */
[----:B------:R2:W3:Y:S03]  /*4230*/  MUFU.EX2 R31, R27 ;  /* 0x0000001b001f7308 */ /* 0x0004e60000000800 */
[----:B------:R-:W-:-:S05]  /*4240*/  @!P4 FMUL R26, R26, 0.5 ;  /* 0x3f0000001a1ac820 */ /* 0x000fca0000400000 */
[----:B------:R4:W5:Y:S01]  /*4250*/  MUFU.EX2 R80, R26 ;  /* 0x0000001a00507308 */ /* 0x0009620000000800 */
[----:B-1----:R-:W-:Y:S01]  /*4260*/  @!P5 FMUL R29, R29, R29 ;  /* 0x0000001d1d1dd220 */ /* 0x002fe20000400000 */
[----:B------:R-:W-:Y:S01]  /*4270*/  FSETP.GEU.AND P5, PT, R24, -126, PT ;  /* 0xc2fc00001800780b */ /* 0x000fe20003fae000 */
[--C-:B--2---:R-:W-:Y:S01]  /*4280*/  FFMA R27, R36, UR7, -R84.reuse ;  /* 0x00000007241b7c23 */ /* 0x104fe20008000854 */
[----:B---3--:R-:W-:Y:S01]  /*4290*/  @!P6 FMUL R31, R31, R31 ;  /* 0x0000001f1f1fe220 */ /* 0x008fe20000400000 */
[----:B------:R-:W-:Y:S01]  /*42a0*/  FSETP.GEU.AND P6, PT, R32, -126, PT ;  /* 0xc2fc00002000780b */ /* 0x000fe20003fce000 */
[----:B----4-:R-:W-:-:S09]  /*42b0*/  FFMA R26, R33, UR7, -R84 ;  /* 0x00000007211a7c23 */ /* 0x010fd20008000854 */
[----:B------:R-:W-:Y:S01]  /*42c0*/  @!P5 FMUL R24, R24, 0.5 ;  /* 0x3f0000001818d820 */ /* 0x000fe20000400000 */
[----:B-----5:R-:W-:Y:S01]  /*42d0*/  @!P4 FMUL R80, R80, R80 ;  /* 0x000000505050c220 */ /* 0x020fe20000400000 */
[----:B------:R-:W-:Y:S02]  /*42e0*/  FSETP.GEU.AND P4, PT, R25, -126, PT ;  /* 0xc2fc00001900780b */ /* 0x000fe40003f8e000 */
[----:B------:R1:W2:Y:S01]  /*42f0*/  MUFU.EX2 R30, R24 ;  /* 0x00000018001e7308 */ /* 0x0002a20000000800 */
[----:B------:R-:W-:-:S07]  /*4300*/  @!P6 FMUL R32, R32, 0.5 ;  /* 0x3f0000002020e820 */ /* 0x000fce0000400000 */
[----:B------:R-:W3:Y:S01]  /*4310*/  MUFU.EX2 R36, R32 ;  /* 0x0000002000247308 */ /* 0x000ee20000000800 */
[----:B-1----:R-:W-:Y:S02]  /*4320*/  FFMA R24, R37, UR7, -R84 ;  /* 0x0000000725187c23 */ /* 0x002fe40008000854 */
[----:B------:R-:W-:-:S05]  /*4330*/  @!P4 FMUL R25, R25, 0.5 ;  /* 0x3f0000001919c820 */ /* 0x000fca0000400000 */
[----:B------:R1:W4:Y:S01]  /*4340*/  MUFU.EX2 R83, R25 ;  /* 0x0000001900537308 */ /* 0x0003220000000800 */
[----:B--2---:R-:W-:Y:S01]  /*4350*/  @!P5 FMUL R30, R30, R30 ;  /* 0x0000001e1e1ed220 */ /* 0x004fe20000400000 */
[----:B------:R-:W-:Y:S01]  /*4360*/  FSETP.GEU.AND P5, PT, R26, -126, PT ;  /* 0xc2fc00001a00780b */ /* 0x000fe20003fae000 */
[----:B---3--:R-:W-:Y:S01]  /*4370*/  @!P6 FMUL R36, R36, R36 ;  /* 0x000000242424e220 */ /* 0x008fe20000400000 */
[----:B------:R-:W-:Y:S01]  /*4380*/  FSETP.GEU.AND P6, PT, R24, -126, PT ;  /* 0xc2fc00001800780b */ /* 0x000fe20003fce000 */
[----:B-1----:R-:W-:-:S10]  /*4390*/  FFMA R25, R41, UR7, -R84 ;  /* 0x0000000729197c23 */ /* 0x002fd40008000854 */
[----:B------:R-:W-:Y:S01]  /*43a0*/  @!P5 FMUL R26, R26, 0.5 ;  /* 0x3f0000001a1ad820 */ /* 0x000fe20000400000 */
[----:B----4-:R-:W-:Y:S01]  /*43b0*/  @!P4 FMUL R83, R83, R83 ;  /* 0x000000535353c220 */ /* 0x010fe20000400000 */
[----:B------:R-:W-:Y:S02]  /*43c0*/  FSETP.GEU.AND P4, PT, R27, -126, PT ;  /* 0xc2fc00001b00780b */ /* 0x000fe40003f8e000 */
[----:B------:R1:W2:Y:S01]  /*43d0*/  MUFU.EX2 R33, R26 ;  /* 0x0000001a00217308 */ /* 0x0002a20000000800 */
[----:B------:R-:W-:-:S07]  /*43e0*/  @!P6 FMUL R24, R24, 0.5 ;  /* 0x3f0000001818e820 */ /* 0x000fce0000400000 */
[----:B------:R3:W4:Y:S01]  /*43f0*/  MUFU.EX2 R32, R24 ;  /* 0x0000001800207308 */ /* 0x0007220000000800 */
[----:B-1----:R-:W-:Y:S02]  /*4400*/  F2FP.BF16.F32.PACK_AB R26, R29, R28 ;  /* 0x0000001c1d1a723e */ /* 0x002fe400000010ff */
[----:B------:R-:W-:-:S05]  /*4410*/  @!P4 FMUL R27, R27, 0.5 ;  /* 0x3f0000001b1bc820 */ /* 0x000fca0000400000 */
[----:B------:R1:W5:Y:S01]  /*4420*/  MUFU.EX2 R85, R27 ;  /* 0x0000001b00557308 */ /* 0x0003620000000800 */
[----:B--2---:R-:W-:Y:S01]  /*4430*/  @!P5 FMUL R33, R33, R33 ;  /* 0x000000212121d220 */ /* 0x004fe20000400000 */
[----:B------:R-:W-:Y:S01]  /*4440*/  FSETP.GEU.AND P5, PT, R34, -126, PT ;  /* 0xc2fc00002200780b */ /* 0x000fe20003fae000 */
[----:B---3--:R-:W-:Y:S01]  /*4450*/  FFMA R24, R40, UR7, -R84 ;  /* 0x0000000728187c23 */ /* 0x008fe20008000854 */
[----:B----4-:R-:W-:Y:S01]  /*4460*/  @!P6 FMUL R32, R32, R32 ;  /* 0x000000202020e220 */ /* 0x010fe20000400000 */
[----:B------:R-:W-:Y:S02]  /*4470*/  FSETP.GEU.AND P6, PT, R38, -126, PT ;  /* 0xc2fc00002600780b */ /* 0x000fe40003fce000 */
[----:B-1----:R-:W-:-:S08]  /*4480*/  F2FP.BF16.F32.PACK_AB R27, R83, R30 ;  /* 0x0000001e531b723e */ /* 0x002fd000000010ff */
[----:B------:R-:W-:Y:S01]  /*4490*/  @!P5 FMUL R34, R34, 0.5 ;  /* 0x3f0000002222d820 */ /* 0x000fe20000400000 */
[----:B-----5:R-:W-:Y:S01]  /*44a0*/  @!P4 FMUL R85, R85, R85 ;  /* 0x000000555555c220 */ /* 0x020fe20000400000 */
[----:B------:R-:W-:Y:S02]  /*44b0*/  FSETP.GEU.AND P4, PT, R35, -126, PT ;  /* 0xc2fc00002300780b */ /* 0x000fe40003f8e000 */
[----:B------:R-:W1:Y:S01]  /*44c0*/  MUFU.EX2 R86, R34 ;  /* 0x0000002200567308 */ /* 0x000e620000000800 */
[----:B------:R-:W-:-:S07]  /*44d0*/  @!P6 FMUL R38, R38, 0.5 ;  /* 0x3f0000002626e820 */ /* 0x000fce0000400000 */
[----:B------:R-:W2:Y:S03]  /*44e0*/  MUFU.EX2 R40, R38 ;  /* 0x0000002600287308 */ /* 0x000ea60000000800 */
[----:B------:R-:W-:-:S05]  /*44f0*/  @!P4 FMUL R35, R35, 0.5 ;  /* 0x3f0000002323c820 */ /* 0x000fca0000400000 */
[----:B------:R-:W3:Y:S01]  /*4500*/  MUFU.EX2 R37, R35 ;  /* 0x0000002300257308 */ /* 0x000ee20000000800 */
[----:B-1----:R-:W-:Y:S01]  /*4510*/  @!P5 FMUL R86, R86, R86 ;  /* 0x000000565656d220 */ /* 0x002fe20000400000 */
[----:B------:R-:W-:Y:S01]  /*4520*/  FSETP.GEU.AND P5, PT, R39, -126, PT ;  /* 0xc2fc00002700780b */ /* 0x000fe20003fae000 */
[----:B--2---:R-:W-:Y:S01]  /*4530*/  @!P6 FMUL R40, R40, R40 ;  /* 0x000000282828e220 */ /* 0x004fe20000400000 */
[----:B------:R-:W-:-:S11]  /*4540*/  FSETP.GEU.AND P6, PT, R25, -126, PT ;  /* 0xc2fc00001900780b */ /* 0x000fd60003fce000 */
[----:B------:R-:W-:Y:S01]  /*4550*/  @!P5 FMUL R39, R39, 0.5 ;  /* 0x3f0000002727d820 */ /* 0x000fe20000400000 */
[----:B---3--:R-:W-:Y:S01]  /*4560*/  @!P4 FMUL R37, R37, R37 ;  /* 0x000000252525c220 */ /* 0x008fe20000400000 */
[----:B------:R-:W-:Y:S02]  /*4570*/  FSETP.GEU.AND P4, PT, R24, -126, PT ;  /* 0xc2fc00001800780b */ /* 0x000fe40003f8e000 */
[----:B------:R-:W1:Y:S01]  /*4580*/  MUFU.EX2 R35, R39 ;  /* 0x0000002700237308 */ /* 0x000e620000000800 */
[----:B------:R-:W-:-:S07]  /*4590*/  @!P6 FMUL R25, R25, 0.5 ;  /* 0x3f0000001919e820 */ /* 0x000fce0000400000 */
[----:B------:R2:W3:Y:S03]  /*45a0*/  MUFU.EX2 R41, R25 ;  /* 0x0000001900297308 */ /* 0x0004e60000000800 */
[----:B------:R-:W-:-:S05]  /*45b0*/  @!P4 FMUL R24, R24, 0.5 ;  /* 0x3f0000001818c820 */ /* 0x000fca0000400000 */
[----:B------:R4:W5:Y:S01]  /*45c0*/  MUFU.EX2 R34, R24 ;  /* 0x0000001800227308 */ /* 0x0009620000000800 */
[----:B-1----:R-:W-:Y:S01]  /*45d0*/  @!P5 FMUL R35, R35, R35 ;  /* 0x000000232323d220 */ /* 0x002fe20000400000 */
[----:B------:R-:W-:Y:S02]  /*45e0*/  FSETP.GEU.AND P5, PT, R44, -126, PT ;  /* 0xc2fc00002c00780b */ /* 0x000fe40003fae000 */
[----:B--2---:R-:W-:Y:S01]  /*45f0*/  F2FP.BF16.F32.PACK_AB R25, R31, R80 ;  /* 0x000000501f19723e */ /* 0x004fe200000010ff */
[----:B------:R-:W-:Y:S01]  /*4600*/  FFMA R80, R21, R12, R80 ;  /* 0x0000000c15507223 */ /* 0x000fe20000000050 */
[C---:B------:R-:W-:Y:S01]  /*4610*/  LEA R21, R10.reuse, R15, 0x3 ;  /* 0x0000000f0a157211 */ /* 0x040fe200078e18ff */
[----:B------:R-:W-:Y:S02]  /*4620*/  VIADD R10, R10, 0x1 ;  /* 0x000000010a0a7836 */ /* 0x000fe40000000000 */
[--C-:B----4-:R-:W-:Y:S01]  /*4630*/  FFMA R24, R42, UR7, -R82.reuse ;  /* 0x000000072a187c23 */ /* 0x110fe20008000852 */
[----:B---3--:R-:W-:Y:S01]  /*4640*/  @!P6 FMUL R41, R41, R41 ;  /* 0x000000292929e220 */ /* 0x008fe20000400000 */
[----:B------:R-:W-:Y:S01]  /*4650*/  FFMA R42, R46, UR7, -R82 ;  /* 0x000000072e2a7c23 */ /* 0x000fe20008000852 */
[----:B------:R-:W-:Y:S01]  /*4660*/  FFMA R46, R49, UR7, -R84 ;  /* 0x00000007312e7c23 */ /* 0x000fe20008000854 */
[--C-:B------:R-:W-:Y:S01]  /*4670*/  FFMA R49, R50, UR7, -R82.reuse ;  /* 0x0000000732317c23 */ /* 0x100fe20008000852 */
[----:B------:R-:W-:Y:S01]  /*4680*/  FSETP.GEU.AND P6, PT, R24, -126, PT ;  /* 0xc2fc00001800780b */ /* 0x000fe20003fce000 */
[----:B------:R-:W-:Y:S01]  /*4690*/  @!P5 FMUL R44, R44, 0.5 ;  /* 0x3f0000002c2cd820 */ /* 0x000fe20000400000 */
[----:B------:R-:W-:Y:S01]  /*46a0*/  FFMA R50, R51, UR7, -R82 ;  /* 0x0000000733327c23 */ /* 0x000fe20008000852 */
[----:B-----5:R-:W-:Y:S01]  /*46b0*/  @!P4 FMUL R34, R34, R34 ;  /* 0x000000222222c220 */ /* 0x020fe20000400000 */
[----:B------:R-:W-:Y:S01]  /*46c0*/  FSETP.GEU.AND P4, PT, R45, -126, PT ;  /* 0xc2fc00002d00780b */ /* 0x000fe20003f8e000 */
[----:B------:R-:W1:Y:S01]  /*46d0*/  MUFU.EX2 R39, R44 ;  /* 0x0000002c00277308 */ /* 0x000e620000000800 */
[----:B------:R-:W-:Y:S01]  /*46e0*/  UMOV UR7, 0xc0000010 ;  /* 0xc000001000077882 */ /* 0x000fe20000000000 */
[----:B------:R-:W-:Y:S01]  /*46f0*/  FADD R31, R80, R31 ;  /* 0x0000001f501f7221 */ /* 0x000fe20000000000 */
[----:B------:R-:W-:-:S02]  /*4700*/  PRMT R21, RZ, 0x654, R21 ;  /* 0x00000654ff157816 */ /* 0x000fc40000000015 */
[----:B------:R-:W-:Y:S01]  /*4710*/  ISETP.NE.AND P3, PT, R10, 0x4, PT ;  /* 0x000000040a00780c */ /* 0x000fe20003f65270 */
[----:B------:R-:W-:Y:S02]  /*4720*/  FADD R30, R31, R30 ;  /* 0x0000001e1f1e7221 */ /* 0x000fe40000000000 */
[----:B------:R-:W-:Y:S01]  /*4730*/  @!P6 FMUL R24, R24, 0.5 ;  /* 0x3f0000001818e820 */ /* 0x000fe20000400000 */
[----:B------:R-:W-:Y:S01]  /*4740*/  SEL R10, R10, RZ, P3 ;  /* 0x000000ff0a0a7207 */ /* 0x000fe20001800000 */
[----:B------:R-:W-:Y:S02]  /*4750*/  FADD R83, R30, R83 ;  /* 0x000000531e537221 */ /* 0x000fe40000000000 */
[----:B------:R2:W3:Y:S01]  /*4760*/  MUFU.EX2 R44, R24 ;  /* 0x00000018002c7308 */ /* 0x0004e20000000800 */
[----:B------:R-:W-:Y:S01]  /*4770*/  @!P4 FMUL R45, R45, 0.5 ;  /* 0x3f0000002d2dc820 */ /* 0x000fe20000400000 */
[----:B-1----:R-:W-:Y:S01]  /*4780*/  @!P5 FMUL R39, R39, R39 ;  /* 0x000000272727d220 */ /* 0x002fe20000400000 */
[----:B------:R-:W-:-:S05]  /*4790*/  FSETP.GEU.AND P5, PT, R43, -126, PT ;  /* 0xc2fc00002b00780b */ /* 0x000fca0003fae000 */
[----:B------:R-:W1:Y:S01]  /*47a0*/  MUFU.EX2 R38, R45 ;  /* 0x0000002d00267308 */ /* 0x000e620000000800 */
[----:B--2---:R-:W-:Y:S01]  /*47b0*/  F2FP.BF16.F32.PACK_AB R24, R23, R81 ;  /* 0x000000511718723e */ /* 0x004fe200000010ff */
[----:B------:R-:W-:-:S03]  /*47c0*/  FADD R23, R22, R23 ;  /* 0x0000001716177221 */ /* 0x000fc60000000000 */
[----:B------:R-:W-:Y:S01]  /*47d0*/  WARPGROUP.ARRIVE ;  /* 0x00000000000079c5 */ /* 0x000fe20000000000 */
[----:B------:R-:W-:Y:S01]  /*47e0*/  FADD R28, R23, R28 ;  /* 0x0000001c171c7221 */ /* 0x000fe20000000000 */
[----:B---3--:R-:W-:Y:S01]  /*47f0*/  @!P6 FMUL R44, R44, R44 ;  /* 0x0000002c2c2ce220 */ /* 0x008fe20000400000 */
[----:B------:R-:W-:-:S03]  /*4800*/  FSETP.GEU.AND P6, PT, R87, -126, PT ;  /* 0xc2fc00005700780b */ /* 0x000fc60003fce000 */
[----:B------:R-:W-:Y:S01]  /*4810*/  HGMMA.64x16x16.F32.BF16 R72, R24, gdesc[UR16].tnspB, R72, gsb0 ;  /* 0x4020001018487df0 */ /* 0x000fe20008001848 */
[----:B------:R-:W-:Y:S01]  /*4820*/  UMOV UR18, UR8 ;  /* 0x0000000800127c82 */ /* 0x000fe20008000000 */
[----:B------:R-:W-:Y:S01]  /*4830*/  UMOV UR19, 0xc0000010 ;  /* 0xc000001000137882 */ /* 0x000fe20000000000 */
[----:B------:R-:W-:Y:S01]  /*4840*/  UIADD3 UR8, UR6, 0x20, URZ ;  /* 0x0000002006087890 */ /* 0x000fe2000fffe03f */
[----:B------:R-:W-:Y:S01]  /*4850*/  @!P5 FMUL R43, R43, 0.5 ;  /* 0x3f0000002b2bd820 */ /* 0x000fe20000400000 */
[----:B------:R-:W-:Y:S01]  /*4860*/  FADD R29, R28, R29 ;  /* 0x0000001d1c1d7221 */ /* 0x000fe20000000000 */
[----:B-1----:R-:W-:Y:S01]  /*4870*/  @!P4 FMUL R38, R38, R38 ;  /* 0x000000262626c220 */ /* 0x002fe20000400000 */
[----:B------:R-:W-:-:S03]  /*4880*/  FSETP.GEU.AND P4, PT, R42, -126, PT ;  /* 0xc2fc00002a00780b */ /* 0x000fc60003f8e000 */
[----:B------:R-:W1:Y:S01]  /*4890*/  MUFU.EX2 R43, R43 ;  /* 0x0000002b002b7308 */ /* 0x000e620000000800 */
[----:B------:R-:W-:-:S07]  /*48a0*/  @!P6 FMUL R87, R87, 0.5 ;  /* 0x3f0000005757e820 */ /* 0x000fce0000400000 */
[----:B------:R-:W2:Y:S02]  /*48b0*/  MUFU.EX2 R45, R87 ;  /* 0x00000057002d7308 */ /* 0x000ea40000000800 */
[----:B------:R-:W-:-:S06]  /*48c0*/  @!P4 FMUL R42, R42, 0.5 ;  /* 0x3f0000002a2ac820 */ /* 0x000fcc0000400000 */
[----:B------:R-:W3:Y:S01]  /*48d0*/  MUFU.EX2 R42, R42 ;  /* 0x0000002a002a7308 */ /* 0x000ee20000000800 */
[----:B-1----:R-:W-:Y:S01]  /*48e0*/  @!P5 FMUL R43, R43, R43 ;  /* 0x0000002b2b2bd220 */ /* 0x002fe20000400000 */
[----:B------:R-:W-:Y:S01]  /*48f0*/  FSETP.GEU.AND P5, PT, R47, -126, PT ;  /* 0xc2fc00002f00780b */ /* 0x000fe20003fae000 */
[----:B--2---:R-:W-:Y:S01]  /*4900*/  @!P6 FMUL R45, R45, R45 ;  /* 0x0000002d2d2de220 */ /* 0x004fe20000400000 */
[----:B------:R-:W-:-:S11]  /*4910*/  FSETP.GEU.AND P6, PT, R88, -126, PT ;  /* 0xc2fc00005800780b */ /* 0x000fd60003fce000 */
[----:B------:R-:W-:Y:S01]  /*4920*/  @!P5 FMUL R47, R47, 0.5 ;  /* 0x3f0000002f2fd820 */ /* 0x000fe20000400000 */
[----:B------:R-:W-:Y:S02]  /*4930*/  WARPGROUP.DEPBAR.LE gsb0, 0x0 ;  /* 0x00008000000079c5 */ /* 0x000fe40000010000 */
[----:B------:R-:W-:Y:S01]  /*4940*/  WARPGROUP.ARRIVE ;  /* 0x00000000000079c5 */ /* 0x000fe20000000000 */
[----:B---3--:R-:W-:Y:S01]  /*4950*/  @!P4 FMUL R42, R42, R42 ;  /* 0x0000002a2a2ac220 */ /* 0x008fe20000400000 */
[----:B------:R-:W-:Y:S01]  /*4960*/  FSETP.GEU.AND P4, PT, R46, -126, PT ;  /* 0xc2fc00002e00780b */ /* 0x000fe20003f8e000 */
[----:B------:R-:W1:Y:S01]  /*4970*/  MUFU.EX2 R47, R47 ;  /* 0x0000002f002f7308 */ /* 0x000e620000000800 */
[----:B------:R-:W-:Y:S02]  /*4980*/  @!P6 FMUL R88, R88, 0.5 ;  /* 0x3f0000005858e820 */ /* 0x000fe40000400000 */
[----:B------:R-:W-:Y:S01]  /*4990*/  HGMMA.64x16x16.F32.BF16 R64, R24, gdesc[UR16].tnspB, R64, gsb0 ;  /* 0x4020001018407df0 */ /* 0x000fe20008001840 */
[----:B------:R-:W-:Y:S01]  /*49a0*/  UMOV UR18, UR8 ;  /* 0x0000000800127c82 */ /* 0x000fe20008000000 */
[----:B------:R-:W-:Y:S01]  /*49b0*/  UMOV UR19, 0xc0000010 ;  /* 0xc000001000137882 */ /* 0x000fe20000000000 */
[----:B------:R-:W-:-:S02]  /*49c0*/  UIADD3 UR8, UR6, 0x40, URZ ;  /* 0x0000004006087890 */ /* 0x000fc4000fffe03f */
[----:B------:R-:W2:Y:S04]  /*49d0*/  MUFU.EX2 R48, R88 ;  /* 0x0000005800307308 */ /* 0x000ea80000000800 */
[----:B------:R-:W-:Y:S01]  /*49e0*/  @!P4 FMUL R46, R46, 0.5 ;  /* 0x3f0000002e2ec820 */ /* 0x000fe20000400000 */
[----:B-1----:R-:W-:-:S05]  /*49f0*/  @!P5 FMUL R47, R47, R47 ;  /* 0x0000002f2f2fd220 */ /* 0x002fca0000400000 */
[----:B------:R-:W1:Y:S01]  /*4a00*/  MUFU.EX2 R46, R46 ;  /* 0x0000002e002e7308 */ /* 0x000e620000000800 */
[----:B------:R-:W-:Y:S01]  /*4a10*/  FSETP.GEU.AND P5, PT, R52, -126, PT ;  /* 0xc2fc00003400780b */ /* 0x000fe20003fae000 */
[----:B--2---:R-:W-:Y:S01]  /*4a20*/  @!P6 FMUL R48, R48, R48 ;  /* 0x000000303030e220 */ /* 0x004fe20000400000 */
[----:B------:R-:W-:-:S11]  /*4a30*/  FSETP.GEU.AND P6, PT, R50, -126, PT ;  /* 0xc2fc00003200780b */ /* 0x000fd60003fce000 */
[----:B------:R-:W-:Y:S01]  /*4a40*/  @!P5 FMUL R52, R52, 0.5 ;  /* 0x3f0000003434d820 */ /* 0x000fe20000400000 */
[----:B-1----:R-:W-:Y:S01]  /*4a50*/  @!P4 FMUL R46, R46, R46 ;  /* 0x0000002e2e2ec220 */ /* 0x002fe20000400000 */
[----:B------:R-:W-:Y:S02]  /*4a60*/  FSETP.GEU.AND P4, PT, R49, -126, PT ;  /* 0xc2fc00003100780b */ /* 0x000fe40003f8e000 */
[----:B------:R-:W1:Y:S01]  /*4a70*/  MUFU.EX2 R53, R52 ;  /* 0x0000003400357308 */ /* 0x000e620000000800 */
[----:B------:R-:W-:Y:S01]  /*4a80*/  @!P6 FMUL R50, R50, 0.5 ;  /* 0x3f0000003232e820 */ /* 0x000fe20000400000 */
[----:B------:R-:W-:Y:S02]  /*4a90*/  WARPGROUP.DEPBAR.LE gsb0, 0x0 ;  /* 0x00008000000079c5 */ /* 0x000fe40000010000 */
[----:B------:R-:W-:-:S04]  /*4aa0*/  WARPGROUP.ARRIVE ;  /* 0x00000000000079c5 */ /* 0x000fc80000000000 */
[----:B------:R-:W2:Y:S03]  /*4ab0*/  MUFU.EX2 R50, R50 ;  /* 0x0000003200327308 */ /* 0x000ea60000000800 */
[----:B------:R-:W-:Y:S01]  /*4ac0*/  @!P4 FMUL R49, R49, 0.5 ;  /* 0x3f0000003131c820 */ /* 0x000fe20000400000 */
[----:B------:R-:W-:Y:S01]  /*4ad0*/  HGMMA.64x16x16.F32.BF16 R56, R24, gdesc[UR8].tnspB, R56, gsb0 ;  /* 0x4020000818387df0 */ /* 0x000fe20008001838 */
[----:B------:R-:W-:Y:S01]  /*4ae0*/  UIADD3 UR10, UR6, 0xa0, URZ ;  /* 0x000000a0060a7890 */ /* 0x000fe2000fffe03f */
[----:B-1----:R-:W-:Y:S01]  /*4af0*/  @!P5 FMUL R53, R53, R53 ;  /* 0x000000353535d220 */ /* 0x002fe20000400000 */
[----:B------:R-:W-:Y:S02]  /*4b00*/  UMOV UR11, 0xc0000010 ;  /* 0xc0000010000b7882 */ /* 0x000fe40000000000 */
[----:B------:R-:W1:Y:S01]  /*4b10*/  MUFU.EX2 R49, R49 ;  /* 0x0000003100317308 */ /* 0x000e620000000800 */
[----:B------:R-:W-:Y:S01]  /*4b20*/  FSETP.GEU.AND P5, PT, R55, -126, PT ;  /* 0xc2fc00003700780b */ /* 0x000fe20003fae000 */
[----:B--2---:R-:W-:-:S12]  /*4b30*/  @!P6 FMUL R50, R50, R50 ;  /* 0x000000323232e220 */ /* 0x004fd80000400000 */
[----:B------:R-:W-:Y:S01]  /*4b40*/  @!P5 FMUL R55, R55, 0.5 ;  /* 0x3f0000003737d820 */ /* 0x000fe20000400000 */
[----:B-1----:R-:W-:Y:S01]  /*4b50*/  @!P4 FMUL R49, R49, R49 ;  /* 0x000000313131c220 */ /* 0x002fe20000400000 */
[C---:B------:R-:W-:Y:S02]  /*4b60*/  FSETP.GEU.AND P4, PT, R54.reuse, -126, PT ;  /* 0xc2fc00003600780b */ /* 0x040fe40003f8e000 */
[----:B------:R-:W1:Y:S11]  /*4b70*/  MUFU.EX2 R12, R55 ;  /* 0x00000037000c7308 */ /* 0x000e760000000800 */
[----:B------:R-:W-:-:S04]  /*4b80*/  @!P4 FMUL R54, R54, 0.5 ;  /* 0x3f0000003636c820 */ /* 0x000fc80000400000 */
[----:B------:R-:W2:Y:S01]  /*4b90*/  MUFU.EX2 R13, R54 ;  /* 0x00000036000d7308 */ /* 0x000ea20000000800 */
[----:B-1----:R-:W-:Y:S01]  /*4ba0*/  @!P5 FMUL R12, R12, R12 ;  /* 0x0000000c0c0cd220 */ /* 0x002fe20000400000 */
[----:B------:R-:W-:Y:S02]  /*4bb0*/  WARPGROUP.DEPBAR.LE gsb0, 0x0 ;  /* 0x00008000000079c5 */ /* 0x000fe40000010000 */
[----:B------:R-:W-:Y:S01]  /*4bc0*/  F2FP.BF16.F32.PACK_AB R24, R33, R36 ;  /* 0x000000242118723e */ /* 0x000fe200000010ff */
[----:B------:R-:W-:Y:S01]  /*4bd0*/  FADD R36, R29, R36 ;  /* 0x000000241d247221 */ /* 0x000fe20000000000 */
[----:B------:R-:W-:Y:S02]  /*4be0*/  F2FP.BF16.F32.PACK_AB R26, R32, R85 ;  /* 0x00000055201a723e */ /* 0x000fe400000010ff */
[----:B------:R-:W-:Y:S01]  /*4bf0*/  F2FP.BF16.F32.PACK_AB R25, R37, R86 ;  /* 0x000000562519723e */ /* 0x000fe200000010ff */
[----:B------:R-:W-:Y:S01]  /*4c00*/  FADD R86, R83, R86 ;  /* 0x0000005653567221 */ /* 0x000fe20000000000 */
[----:B------:R-:W-:Y:S01]  /*4c10*/  F2FP.BF16.F32.PACK_AB R27, R35, R40 ;  /* 0x00000028231b723e */ /* 0x000fe200000010ff */
[----:B------:R-:W-:-:S02]  /*4c20*/  FADD R36, R36, R33 ;  /* 0x0000002124247221 */ /* 0x000fc40000000000 */
[----:B------:R-:W-:Y:S01]  /*4c30*/  FADD R37, R86, R37 ;  /* 0x0000002556257221 */ /* 0x000fe20000000000 */
[----:B------:R-:W-:Y:S01]  /*4c40*/  WARPGROUP.ARRIVE ;  /* 0x00000000000079c5 */ /* 0x000fe20000000000 */
[----:B------:R-:W-:Y:S01]  /*4c50*/  FADD R85, R36, R85 ;  /* 0x0000005524557221 */ /* 0x000fe20000000000 */
[----:B--2---:R-:W-:Y:S01]  /*4c60*/  @!P4 FMUL R13, R13, R13 ;  /* 0x0000000d0d0dc220 */ /* 0x004fe20000400000 */
[----:B------:R-:W-:Y:S02]  /*4c70*/  FADD R40, R37, R40 ;  /* 0x0000002825287221 */ /* 0x000fe40000000000 */
[----:B------:R-:W-:Y:S01]  /*4c80*/  FADD R85, R85, R32 ;  /* 0x0000002055557221 */ /* 0x000fe20000000000 */
[----:B------:R-:W-:Y:S01]  /*4c90*/  HGMMA.64x16x16.F32.BF16 R72, R24, gdesc[UR16].tnspB, R72, gsb0 ;  /* 0x4020001018487df0 */ /* 0x000fe20008001848 */
[----:B------:R-:W-:Y:S01]  /*4ca0*/  UMOV UR18, UR8 ;  /* 0x0000000800127c82 */ /* 0x000fe20008000000 */
[----:B------:R-:W-:Y:S01]  /*4cb0*/  UMOV UR19, 0xc0000010 ;  /* 0xc000001000137882 */ /* 0x000fe20000000000 */
[----:B------:R-:W-:Y:S01]  /*4cc0*/  UIADD3 UR8, UR6, 0x60, URZ ;  /* 0x0000006006087890 */ /* 0x000fe2000fffe03f */
[----:B------:R-:W-:Y:S01]  /*4cd0*/  FADD R35, R40, R35 ;  /* 0x0000002328237221 */ /* 0x000fe20000000000 */
[----:B------:R-:W-:-:S02]  /*4ce0*/  WARPGROUP.DEPBAR.LE gsb0, 0x0 ;  /* 0x00008000000079c5 */ /* 0x000fc40000010000 */
        /* <DEDUP_REMOVED lines=20> */
[----:B------:R-:W-:Y:S02]  /*4e30*/  FADD R39, R34, R39 ;  /* 0x0000002722277221 */ /* 0x000fe40000000000 */
[----:B------:R-:W-:Y:S02]  /*4e40*/  FADD R42, R43, R42 ;  /* 0x0000002a2b2a7221 */ /* 0x000fe40000000000 */
[----:B------:R-:W-:Y:S01]  /*4e50*/  FADD R38, R39, R38 ;  /* 0x0000002627267221 */ /* 0x000fe20000000000 */
[----:B------:R-:W-:Y:S01]  /*4e60*/  HGMMA.64x16x16.F32.BF16 R72, R24, gdesc[UR16].tnspB, R72, gsb0 ;  /* 0x4020001018487df0 */ /* 0x000fe20008001848 */
[----:B------:R-:W-:Y:S01]  /*4e70*/  UMOV UR18, UR8 ;  /* 0x0000000800127c82 */ /* 0x000fe20008000000 */
[----:B------:R-:W-:Y:S01]  /*4e80*/  UMOV UR19, 0xc0000010 ;  /* 0xc000001000137882 */ /* 0x000fe20000000000 */
[----:B------:R-:W-:Y:S01]  /*4e90*/  FADD R42, R42, R45 ;  /* 0x0000002d2a2a7221 */ /* 0x000fe20000000000 */
[----:B------:R-:W-:-:S02]  /*4ea0*/  WARPGROUP.DEPBAR.LE gsb0, 0x0 ;  /* 0x00008000000079c5 */ /* 0x000fc40000010000 */
[----:B------:R-:W-:-:S06]  /*4eb0*/  WARPGROUP.ARRIVE ;  /* 0x00000000000079c5 */ /* 0x000fcc0000000000 */
[----:B------:R-:W-:Y:S01]  /*4ec0*/  HGMMA.64x16x16.F32.BF16 R64, R24, gdesc[UR8].tnspB, R64, gsb0 ;  /* 0x4020000818407df0 */ /* 0x000fe20008001840 */
[----:B------:R-:W-:Y:S01]  /*4ed0*/  UMOV UR10, UR12 ;  /* 0x0000000c000a7c82 */ /* 0x000fe20008000000 */
[----:B------:R-:W-:Y:S01]  /*4ee0*/  UMOV UR11, 0xc0000010 ;  /* 0xc0000010000b7882 */ /* 0x000fe20000000000 */
[----:B------:R-:W-:Y:S02]  /*4ef0*/  WARPGROUP.DEPBAR.LE gsb0, 0x0 ;  /* 0x00008000000079c5 */ /* 0x000fe40000010000 */
[----:B------:R-:W-:-:S06]  /*4f00*/  WARPGROUP.ARRIVE ;  /* 0x00000000000079c5 */ /* 0x000fcc0000000000 */
[----:B------:R-:W-:Y:S01]  /*4f10*/  HGMMA.64x16x16.F32.BF16 R56, R24, gdesc[UR8].tnspB, R56, gsb0 ;  /* 0x4020000818387df0 */ /* 0x000fe20008001838 */
[----:B------:R-:W-:Y:S01]  /*4f20*/  UIADD3 UR10, UR6, 0xe0, URZ ;  /* 0x000000e0060a7890 */ /* 0x000fe2000fffe03f */
[----:B------:R-:W-:Y:S01]  /*4f30*/  UMOV UR11, 0xc0000010 ;  /* 0xc0000010000b7882 */ /* 0x000fe20000000000 */
[----:B------:R-:W-:Y:S01]  /*4f40*/  UIADD3 UR6, UR6, 0x160, URZ ;  /* 0x0000016006067890 */ /* 0x000fe2000fffe03f */
        /* <DEDUP_REMOVED lines=10> */
[----:B------:R-:W-:-:S05]  /*4ff0*/  FADD R53, R46, R53 ;  /* 0x000000352e357221 */ /* 0x000fca0000000000 */
[----:B------:R-:W-:Y:S03]  /*5000*/  HGMMA.64x16x16.F32.BF16 R72, R24, gdesc[UR16].tnspB, R72, gsb0 ;  /* 0x4020001018487df0 */ /* 0x000fe60008001848 */
[----:B------:R-:W-:Y:S02]  /*5010*/  WARPGROUP.DEPBAR.LE gsb0, 0x0 ;  /* 0x00008000000079c5 */ /* 0x000fe40000010000 */
[----:B------:R-:W-:-:S06]  /*5020*/  WARPGROUP.ARRIVE ;  /* 0x00000000000079c5 */ /* 0x000fcc0000000000 */
[----:B------:R-:W-:Y:S03]  /*5030*/  HGMMA.64x16x16.F32.BF16 R64, R24, gdesc[UR8].tnspB, R64, gsb0 ;  /* 0x4020000818407df0 */ /* 0x000fe60008001840 */
[----:B------:R-:W-:Y:S02]  /*5040*/  WARPGROUP.DEPBAR.LE gsb0, 0x0 ;  /* 0x00008000000079c5 */ /* 0x000fe40000010000 */
[----:B------:R-:W-:-:S06]  /*5050*/  WARPGROUP.ARRIVE ;  /* 0x00000000000079c5 */ /* 0x000fcc0000000000 */
[----:B------:R-:W-:Y:S03]  /*5060*/  HGMMA.64x16x16.F32.BF16 R56, R24, gdesc[UR4].tnspB, R56, gsb0 ;  /* 0x4020000418387df0 */ /* 0x000fe60008001838 */
[----:B------:R-:W-:Y:S02]  /*5070*/  WARPGROUP.DEPBAR.LE gsb0, 0x0 ;  /* 0x00008000000079c5 */ /* 0x000fe40000010000 */
[----:B------:R1:W-:Y:S02]  /*5080*/  SYNCS.ARRIVE.TRANS64.RED.A1T0 RZ, [R21+URZ], RZ ;  /* 0x000000ff15ff79a7 */ /* 0x0003e4000810043f */
[----:B-1----:R-:W-:Y:S02]  /*5090*/  VIADD R21, R19, 0x1 ;  /* 0x0000000113157836 */ /* 0x002fe40000000000 */
[----:B------:R-:W-:Y:S01]  /*50a0*/  FADD R19, R50, R13 ;  /* 0x0000000d32137221 */ /* 0x000fe20000000000 */
[----:B------:R-:W-:-:S02]  /*50b0*/  FADD R13, R53, R48 ;  /* 0x00000030350d7221 */ /* 0x000fc40000000000 */
[----:B------:R-:W-:Y:S01]  /*50c0*/  ISETP.NE.AND P4, PT, R21, 0x4, PT ;  /* 0x000000041500780c */ /* 0x000fe20003f85270 */
[----:B------:R-:W-:-:S03]  /*50d0*/  FADD R12, R19, R12 ;  /* 0x0000000c130c7221 */ /* 0x000fc60000000000 */
[----:B------:R-:W-:Y:S02]  /*50e0*/  SEL R22, RZ, 0x1, P4 ;  /* 0x00000001ff167807 */ /* 0x000fe40002000000 */
[----:B------:R-:W-:Y:S02]  /*50f0*/  SEL R19, R21, RZ, P4 ;  /* 0x000000ff15137207 */ /* 0x000fe40002000000 */
[----:B------:R-:W-:Y:S01]  /*5100*/  LOP3.LUT R9, R9, R22, RZ, 0x3c, !PT ;  /* 0x0000001609097212 */ /* 0x000fe200078e3cff */
[----:B------:R-:W-:Y:S06]  /*5110*/  @P2 BRA `(.L_x_31) ;  /* 0x0000000000d82947 */ /* 0x000fec0003800000 */
[----:B------:R-:W-:Y:S01]  /*5120*/  ISETP.LT.OR P2, PT, R5, 0x1, !P0 ;  /* 0x000000010500780c */ /* 0x000fe20004741670 */
[----:B------:R-:W-:-:S12]  /*5130*/  BSSY B0, `(.L_x_32) ;  /* 0x0000033000007945 */ /* 0x000fd80003800000 */
[----:B------:R-:W-:Y:S05]  /*5140*/  @P2 BRA `(.L_x_33) ;  /* 0x0000000000c42947 */ /* 0x000fea0003800000 */
[----:B------:R-:W-:Y:S01]  /*5150*/  ISETP.NE.AND P3, PT, R8, RZ, PT ;  /* 0x000000ff0800720c */ /* 0x000fe20003f65270 */
[----:B------:R-:W-:Y:S01]  /*5160*/  IMAD R21, R3, 0x8, R2 ;  /* 0x0000000803157824 */ /* 0x000fe200078e0202 */
[----:B------:R-:W-:-:S11]  /*5170*/  SHF.L.U32 R22, R4, 0x1f, RZ ;  /* 0x0000001f04167819 */ /* 0x000fd600000006ff */
.L_x_34:
        /* <DEDUP_REMOVED lines=10> */
.L_x_35:
[----:B-12---:R-:W-:Y:S01]  /*5220*/  IMAD R22, R3, 0x1800, R2 ;  /* 0x0000180003167824 */ /* 0x006fe200078e0202 */
[----:B------:R-:W-:Y:S01]  /*5230*/  R2UR UR25, R21 ;  /* 0x00000000151972ca */ /* 0x000fe200000e0000 */
[----:B------:R-:W-:Y:S01]  /*5240*/  UIADD3 UR6, UP0, UR22, 0x2f0, URZ ;  /* 0x000002f016067890 */ /* 0x000fe2000ff1e03f */
[----:B------:R-:W-:Y:S01]  /*5250*/  R2UR UR27, R6 ;  /* 0x00000000061b72ca */ /* 0x000fe200000e0000 */
[----:B------:R-:W-:Y:S01]  /*5260*/  UMOV UR30, 0x0 ;  /* 0x00000000001e7882 */ /* 0x000fe20000000000 */
[----:B------:R-:W-:Y:S01]  /*5270*/  R2UR UR8, R22 ;  /* 0x00000000160872ca */ /* 0x000fe200000e0000 */
[----:B------:R-:W-:Y:S01]  /*5280*/  UIADD3.X UR7, URZ, UR23, URZ, UP0, !UPT ;  /* 0x000000173f077290 */ /* 0x000fe200087fe43f */
[----:B------:R-:W-:Y:S01]  /*5290*/  IADD3 R3, R3, 0x1, RZ ;  /* 0x0000000103037810 */ /* 0x000fe20007ffe0ff */
[----:B------:R-:W-:Y:S01]  /*52a0*/  UMOV UR31, 0x10000000 ;  /* 0x10000000001f7882 */ /* 0x000fe20000000000 */
[----:B------:R-:W-:Y:S01]  /*52b0*/  UMOV UR26, URZ ;  /* 0x0000003f001a7c82 */ /* 0x000fe20008000000 */
[----:B------:R-:W-:Y:S01]  /*52c0*/  UMOV UR28, UR36 ;  /* 0x00000024001c7c82 */ /* 0x000fe20008000000 */
[----:B------:R-:W-:Y:S01]  /*52d0*/  UMOV UR29, UR37 ;  /* 0x00000025001d7c82 */ /* 0x000fe20008000000 */
[----:B------:R-:W-:Y:S01]  /*52e0*/  UMOV UR18, 0x10 ;  /* 0x0000001000127882 */ /* 0x000fe20000000000 */
[----:B------:R-:W-:Y:S01]  /*52f0*/  UMOV UR20, UR36 ;  /* 0x0000002400147c82 */ /* 0x000fe20008000000 */
[----:B------:R-:W-:Y:S01]  /*5300*/  UIADD3 UR25, UR25, 0x7800, URZ ;  /* 0x0000780019197890 */ /* 0x000fe2000fffe03f */
[C---:B------:R-:W-:Y:S01]  /*5310*/  ISETP.NE.AND P2, PT, R3.reuse, 0x4, PT ;  /* 0x000000040300780c */ /* 0x040fe20003f45270 */
[----:B------:R-:W-:Y:S01]  /*5320*/  USHF.L.U32 UR27, UR27, 0x6, URZ ;  /* 0x000000061b1b7899 */ /* 0x000fe2000800063f */
[----:B------:R-:W-:Y:S01]  /*5330*/  VIADD R6, R6, 0x1 ;  /* 0x0000000106067836 */ /* 0x000fe20000000000 */
        /* <DEDUP_REMOVED lines=9> */
[----:B------:R-:W-:Y:S01]  /*53d0*/  UMOV UR10, 0x20 ;  /* 0x00000020000a7882 */ /* 0x000fe20000000000 */
[----:B------:R-:W-:Y:S01]  /*53e0*/  UMOV UR12, UR36 ;  /* 0x00000024000c7c82 */ /* 0x000fe20008000000 */
[----:B------:R-:W-:Y:S01]  /*53f0*/  UMOV UR13, UR37 ;  /* 0x00000025000d7c82 */ /* 0x000fe20008000000 */
[----:B------:R-:W-:Y:S01]  /*5400*/  UMOV UR9, UR25 ;  /* 0x0000001900097c82 */ /* 0x000fe20008000000 */
[----:B------:R1:W-:Y:S01]  /*5410*/  UTMALDG.4D [UR24], [UR6], desc[UR30] ;  /* 0x00001e18060075b4 */ /* 0x0003e20008019000 */
[----:B------:R-:W-:Y:S01]  /*5420*/  UMOV UR11, UR27 ;  /* 0x0000001b000b7c82 */ /* 0x000fe20008000000 */
[----:B------:R1:W-:Y:S01]  /*5430*/  UTMALDG.4D [UR16], [UR6], desc[UR30] ;  /* 0x00001e10060075b4 */ /* 0x0003e20008019000 */
[----:B------:R1:W-:Y:S02]  /*5440*/  UTMALDG.4D [UR8], [UR6], desc[UR30] ;  /* 0x00001e08060075b4 */ /* 0x0003e40008019000 */
[----:B-1----:R-:W-:Y:S01]  /*5450*/  NOP ;  /* 0x0000000000007918 */ /* 0x002fe20000000000 */
.L_x_33:
[----:B------:R-:W-:Y:S05]  /*5460*/  BSYNC B0 ;  /* 0x0000000000007941 */ /* 0x000fea0003800000 */
.L_x_32:
[----:B------:R-:W-:-:S07]  /*5470*/  VIADD R5, R5, 0xffffffff ;  /* 0xffffffff05057836 */ /* 0x000fce0000000000 */
.L_x_31:
[----:B------:R-:W-:Y:S01]  /*5480*/  VIADD R14, R14, 0x40 ;  /* 0x000000400e0e7836 */ /* 0x000fe20000000000 */
[----:B------:R-:W-:Y:S01]  /*5490*/  MOV R21, R17 ;  /* 0x0000001100157202 */ /* 0x000fe20000000f00 */
[----:B------:R-:W-:Y:S01]  /*54a0*/  IMAD.MOV.U32 R23, RZ, RZ, R16 ;  /* 0x000000ffff177224 */ /* 0x000fe200078e0010 */
[----:B------:R-:W-:Y:S06]  /*54b0*/  @P1 BRA `(.L_x_36) ;  /* 0xffffffdc00d01947 */ /* 0x000fec000383ffff */
.L_x_24:
[----:B------:R-:W-:-:S13]  /*54c0*/  ISETP.GE.AND P1, PT, R20, 0x1, PT ;  /* 0x000000011400780c */ /* 0x000fda0003f26270 */
[----:B------:R-:W-:Y:S05]  /*54d0*/  @!P1 BRA `(.L_x_37) ;  /* 0x0000002400f89947 */ /* 0x000fea0003800000 */
[----:B-1----:R-:W1:Y:S01]  /*54e0*/  S2R R18, SR_TID.X ;  /* 0x0000000000127919 */ /* 0x002e620000002100 */
[----:B------:R-:W-:Y:S02]  /*54f0*/  IMAD.MOV.U32 R22, RZ, RZ, R16 ;  /* 0x000000ffff167224 */ /* 0x000fe400078e0010 */
[----:B------:R-:W-:Y:S01]  /*5500*/  IMAD.MOV.U32 R21, RZ, RZ, R17 ;  /* 0x000000ffff157224 */ /* 0x000fe200078e0011 */
[----:B-1----:R-:W-:-:S07]  /*5510*/  LOP3.LUT R18, R18, 0x1f, RZ, 0xc0, !PT ;  /* 0x0000001f12127812 */ /* 0x002fce00078ec0ff */
.L_x_51:
[----:B------:R-:W-:Y:S01]  /*5520*/  IMAD R17, R19, 0x8, R2 ;  /* 0x0000000813117824 */ /* 0x000fe200078e0202 */
[----:B------:R-:W-:-:S07]  /*5530*/  SHF.L.U32 R16, R9, 0x1f, RZ ;  /* 0x0000001f09107819 */ /* 0x000fce00000006ff */
.L_x_38:
[----:B-1----:R1:W2:Y:S02]  /*5540*/  SYNCS.PHASECHK.TRANS64.TRYWAIT P1, [R17+URZ+0x7800], R16 ;  /* 0x00780010110075a7 */ /* 0x0022a4000802017f */
[----:B--2---:R-:W-:Y:S05]  /*5550*/  @!P1 NANOSLEEP.SYNCS 0x989680 ;  /* 0x009896800000995d */ /* 0x004fea0003900000 */
[----:B------:R-:W2:Y:S02]  /*5560*/  @!P1 SYNCS.PHASECHK.TRANS64 P1, [R17+URZ+0x7800], R16 ;  /* 0x00780010110095a7 */ /* 0x000ea4000802007f */
[----:B--2---:R-:W-:Y:S05]  /*5570*/  @!P1 BRA `(.L_x_38) ;  /* 0xfffffffc00f09947 */ /* 0x004fea000383ffff */
[----:B------:R-:W-:Y:S05]  /*5580*/  WARPSYNC.ALL ;  /* 0x0000000000007948 */ /* 0x000fea0003800000 */
[----:B------:R-:W-:Y:S01]  /*5590*/  IMAD.U32 R80, RZ, RZ, UR14 ;  /* 0x0000000eff507e24 */ /* 0x000fe2000f8e00ff */
[----:B------:R-:W-:Y:S01]  /*55a0*/  MOV R81, 0xc0000010 ;  /* 0xc000001000517802 */ /* 0x000fe20000000f00 */
[----:B------:R-:W-:Y:S01]  /*55b0*/  WARPGROUP.ARRIVE ;  /* 0x00000000000079c5 */ /* 0x000fe20000000000 */
[----:B-1----:R-:W-:Y:S01]  /*55c0*/  IMAD.MOV.U32 R17, RZ, RZ, -0x3ffffff0 ;  /* 0xc0000010ff117424 */ /* 0x002fe200078e00ff */
[----:B------:R-:W-:Y:S01]  /*55d0*/  ISETP.NE.AND P1, PT, R7, RZ, PT ;  /* 0x000000ff0700720c */ /* 0x000fe20003f25270 */
[----:B------:R-:W-:Y:S01]  /*55e0*/  IMAD R80, R19, 0x180, R80 ;  /* 0x0000018013507824 */ /* 0x000fe200078e0250 */
[----:B------:R-:W-:Y:S01]  /*55f0*/  R2UR UR47, R81 ;  /* 0x00000000512f72ca */ /* 0x000fe200000e0000 */
[----:B------:R-:W-:Y:S01]  /*5600*/  IMAD.MOV.U32 R81, RZ, RZ, -0x3ffffff0 ;  /* 0xc0000010ff517424 */ /* 0x000fe200078e00ff */
[----:B------:R-:W-:Y:S01]  /*5610*/  R2UR UR43, R17 ;  /* 0x00000000112b72ca */ /* 0x000fe200000e0000 */
[C---:B------:R-:W-:Y:S01]  /*5620*/  VIADD R16, R80.reuse, 0x80 ;  /* 0x0000008050107836 */ /* 0x040fe20000000000 */
[C---:B------:R-:W-:Y:S01]  /*5630*/  R2UR UR46, R80.reuse ;  /* 0x00000000502e72ca */ /* 0x040fe200000e0000 */
[----:B------:R-:W-:Y:S01]  /*5640*/  VIADD R80, R80, 0x100 ;  /* 0x0000010050507836 */ /* 0x000fe20000000000 */
[----:B------:R-:W-:-:S02]  /*5650*/  R2UR UR7, R81 ;  /* 0x00000000510772ca */ /* 0x000fc400000e0000 */
[----:B------:R-:W-:Y:S02]  /*5660*/  R2UR UR42, R16 ;  /* 0x00000000102a72ca */ /* 0x000fe400000e0000 */
[----:B------:R-:W-:-:S07]  /*5670*/  R2UR UR6, R80 ;  /* 0x00000000500672ca */ /* 0x000fce00000e0000 */
        /* <DEDUP_REMOVED lines=9> */
[----:B------:R-:W-:Y:S01]  /*5710*/  ISETP.LT.OR P2, PT, R5, 0x1, !P0 ;  /* 0x000000010500780c */ /* 0x000fe20004741670 */
[----:B------:R-:W-:-:S12]  /*5720*/  BSSY B0, `(.L_x_40) ;  /* 0x0000033000007945 */ /* 0x000fd80003800000 */
[----:B------:R-:W-:Y:S05]  /*5730*/  @P2 BRA `(.L_x_41) ;  /* 0x0000000000c42947 */ /* 0x000fea0003800000 */
[----:B------:R-:W-:Y:S02]  /*5740*/  ISETP.NE.AND P3, PT, R8, RZ, PT ;  /* 0x000000ff0800720c */ /* 0x000fe40003f65270 */
[----:B------:R-:W-:Y:S02]  /*5750*/  LEA R16, R3, R2, 0x3 ;  /* 0x0000000203107211 */ /* 0x000fe400078e18ff */
[----:B------:R-:W-:-:S09]  /*5760*/  SHF.L.U32 R17, R4, 0x1f, RZ ;  /* 0x0000001f04117819 */ /* 0x000fd200000006ff */
.L_x_42:
        /* <DEDUP_REMOVED lines=10> */
.L_x_43:
[----:B-12---:R-:W-:Y:S01]  /*5810*/  IMAD R17, R3, 0x1800, R2 ;  /* 0x0000180003117824 */ /* 0x006fe200078e0202 */
        /* <DEDUP_REMOVED lines=15> */
[----:B------:R-:W-:-:S02]  /*5910*/  USHF.L.U32 UR27, UR27, 0x6, URZ ;  /* 0x000000061b1b7899 */ /* 0x000fc4000800063f */
        /* <DEDUP_REMOVED lines=19> */
.L_x_41:
[----:B------:R-:W-:Y:S05]  /*5a50*/  BSYNC B0 ;  /* 0x0000000000007941 */ /* 0x000fea0003800000 */
.L_x_40:
[----:B------:R-:W-:-:S07]  /*5a60*/  VIADD R5, R5, 0xffffffff ;  /* 0xffffffff05057836 */ /* 0x000fce0000000000 */
.L_x_39:
[C---:B------:R-:W-:Y:S01]  /*5a70*/  VIADD R16, R14.reuse, 0x1 ;  /* 0x000000010e107836 */ /* 0x040fe20000000000 */
[----:B------:R-:W-:Y:S01]  /*5a80*/  IADD3 R17, R14, 0x8, RZ ;  /* 0x000000080e117810 */ /* 0x000fe20007ffe0ff */
[----:B------:R-:W-:Y:S05]  /*5a90*/  WARPSYNC.ALL ;  /* 0x0000000000007948 */ /* 0x000fea0003800000 */
[-C--:B------:R-:W-:Y:S01]  /*5aa0*/  ISETP.GE.AND P3, PT, R0, R16.reuse, PT ;  /* 0x000000100000720c */ /* 0x080fe20003f66270 */
[----:B------:R-:W-:Y:S01]  /*5ab0*/  ULDC UR6, c[0x0][0x604] ;  /* 0x0001810000067ab9 */ /* 0x000fe20000000800 */
[----:B------:R-:W-:Y:S01]  /*5ac0*/  ISETP.GE.AND P5, PT, R11, R16, PT ;  /* 0x000000100b00720c */ /* 0x000fe20003fa6270 */
[----:B------:R-:W-:Y:S01]  /*5ad0*/  VIADD R16, R14, 0x9 ;  /* 0x000000090e107836 */ /* 0x000fe20000000000 */
[-C--:B------:R-:W-:Y:S01]  /*5ae0*/  ISETP.GE.AND P6, PT, R0, R17.reuse, PT ;  /* 0x000000110000720c */ /* 0x080fe20003fc6270 */
[----:B------:R-:W-:Y:S01]  /*5af0*/  VIADD R19, R19, 0x1 ;  /* 0x0000000113137836 */ /* 0x000fe20000000000 */
[----:B------:R-:W-:Y:S01]  /*5b00*/  ISETP.GE.AND P4, PT, R11, R17, PT ;  /* 0x000000110b00720c */ /* 0x000fe20003f86270 */
[----:B------:R-:W-:Y:S01]  /*5b10*/  VIADD R17, R14, 0x10 ;  /* 0x000000100e117836 */ /* 0x000fe20000000000 */
[----:B------:R-:W-:Y:S01]  /*5b20*/  FSEL R25, R25, -INF , P3 ;  /* 0xff80000019197808 */ /* 0x000fe20001800000 */
[----:B------:R-:W-:Y:S01]  /*5b30*/  BSSY B0, `(.L_x_44) ;  /* 0x00000a6000007945 */ /* 0x000fe20003800000 */
[----:B------:R-:W-:-:S02]  /*5b40*/  ISETP.GE.AND P2, PT, R0, R16, PT ;  /* 0x000000100000720c */ /* 0x000fc40003f46270 */
[----:B------:R-:W-:Y:S01]  /*5b50*/  ISETP.GE.AND P3, PT, R11, R16, PT ;  /* 0x000000100b00720c */ /* 0x000fe20003f66270 */
[----:B------:R-:W-:Y:S01]  /*5b60*/  VIADD R16, R14, 0x11 ;  /* 0x000000110e107836 */ /* 0x000fe20000000000 */
[----:B------:R-:W-:Y:S02]  /*5b70*/  FSEL R27, R27, -INF , P5 ;  /* 0xff8000001b1b7808 */ /* 0x000fe40002800000 */
[----:B------:R-:W-:Y:S02]  /*5b80*/  FSEL R28, R28, -INF , P6 ;  /* 0xff8000001c1c7808 */ /* 0x000fe40003000000 */
[-C--:B------:R-:W-:Y:S02]  /*5b90*/  ISETP.GE.AND P5, PT, R0, R17.reuse, PT ;  /* 0x000000110000720c */ /* 0x080fe40003fa6270 */
[----:B------:R-:W-:Y:S01]  /*5ba0*/  ISETP.GE.AND P6, PT, R11, R17, PT ;  /* 0x000000110b00720c */ /* 0x000fe20003fc6270 */
[----:B------:R-:W-:Y:S01]  /*5bb0*/  VIADD R17, R14, 0x18 ;  /* 0x000000180e117836 */ /* 0x000fe20000000000 */
[----:B------:R-:W-:-:S02]  /*5bc0*/  FSEL R30, R30, -INF , P4 ;  /* 0xff8000001e1e7808 */ /* 0x000fc40002000000 */
[----:B------:R-:W-:Y:S02]  /*5bd0*/  FSEL R29, R29, -INF , P2 ;  /* 0xff8000001d1d7808 */ /* 0x000fe40001000000 */
[-C--:B------:R-:W-:Y:S02]  /*5be0*/  ISETP.GE.AND P4, PT, R0, R16.reuse, PT ;  /* 0x000000100000720c */ /* 0x080fe40003f86270 */
[C---:B------:R-:W-:Y:S02]  /*5bf0*/  ISETP.GE.AND P2, PT, R11.reuse, R16, PT ;  /* 0x000000100b00720c */ /* 0x040fe40003f46270 */
[----:B------:R-:W-:Y:S02]  /*5c00*/  FSEL R32, R32, -INF , P5 ;  /* 0xff80000020207808 */ /* 0x000fe40002800000 */
[----:B------:R-:W-:Y:S02]  /*5c10*/  IADD3 R16, R14, 0x19, RZ ;  /* 0x000000190e107810 */ /* 0x000fe40007ffe0ff */
[----:B------:R-:W-:-:S02]  /*5c20*/  ISETP.GE.AND P5, PT, R11, R17, PT ;  /* 0x000000110b00720c */ /* 0x000fc40003fa6270 */
[----:B------:R-:W-:Y:S02]  /*5c30*/  FSEL R34, R34, -INF , P6 ;  /* 0xff80000022227808 */ /* 0x000fe40003000000 */
[----:B------:R-:W-:Y:S02]  /*5c40*/  FSEL R33, R33, -INF , P4 ;  /* 0xff80000021217808 */ /* 0x000fe40002000000 */
[----:B------:R-:W-:Y:S02]  /*5c50*/  FSEL R31, R31, -INF , P3 ;  /* 0xff8000001f1f7808 */ /* 0x000fe40001800000 */
[-C--:B------:R-:W-:Y:S02]  /*5c60*/  ISETP.GE.AND P6, PT, R0, R16.reuse, PT ;  /* 0x000000100000720c */ /* 0x080fe40003fc6270 */
[----:B------:R-:W-:Y:S01]  /*5c70*/  ISETP.GE.AND P4, PT, R11, R16, PT ;  /* 0x000000100b00720c */ /* 0x000fe20003f86270 */
[----:B------:R-:W-:Y:S01]  /*5c80*/  VIADD R16, R14, 0x21 ;  /* 0x000000210e107836 */ /* 0x000fe20000000000 */
[----:B------:R-:W-:-:S02]  /*5c90*/  FSEL R38, R38, -INF , P5 ;  /* 0xff80000026267808 */ /* 0x000fc40002800000 */
[----:B------:R-:W-:Y:S01]  /*5ca0*/  ISETP.GE.AND P3, PT, R0, R17, PT ;  /* 0x000000110000720c */ /* 0x000fe20003f66270 */
[----:B------:R-:W-:Y:S01]  /*5cb0*/  VIADD R17, R14, 0x20 ;  /* 0x000000200e117836 */ /* 0x000fe20000000000 */
[----:B------:R-:W-:Y:S02]  /*5cc0*/  ISETP.GE.AND P5, PT, R0, R14, PT ;  /* 0x0000000e0000720c */ /* 0x000fe40003fa6270 */
[----:B------:R-:W-:Y:S02]  /*5cd0*/  FSEL R37, R37, -INF , P6 ;  /* 0xff80000025257808 */ /* 0x000fe40003000000 */
[----:B------:R-:W-:Y:S02]  /*5ce0*/  FSEL R23, R24, -INF , P5 ;  /* 0xff80000018177808 */ /* 0x000fe40002800000 */
[----:B------:R-:W-:Y:S02]  /*5cf0*/  FSEL R39, R39, -INF , P4 ;  /* 0xff80000027277808 */ /* 0x000fe40002000000 */
[----:B------:R-:W-:-:S02]  /*5d00*/  FSEL R35, R35, -INF , P2 ;  /* 0xff80000023237808 */ /* 0x000fc40001000000 */
[C---:B------:R-:W-:Y:S02]  /*5d10*/  ISETP.GE.AND P6, PT, R11.reuse, R14, PT ;  /* 0x0000000e0b00720c */ /* 0x040fe40003fc6270 */
[-C--:B------:R-:W-:Y:S02]  /*5d20*/  ISETP.GE.AND P5, PT, R0, R16.reuse, PT ;  /* 0x000000100000720c */ /* 0x080fe40003fa6270 */
[----:B------:R-:W-:Y:S01]  /*5d30*/  ISETP.GE.AND P4, PT, R11, R16, PT ;  /* 0x000000100b00720c */ /* 0x000fe20003f86270 */
[----:B------:R-:W-:Y:S01]  /*5d40*/  VIADD R16, R14, 0x28 ;  /* 0x000000280e107836 */ /* 0x000fe20000000000 */
[----:B------:R-:W-:Y:S02]  /*5d50*/  ISETP.GE.AND P2, PT, R0, R17, PT ;  /* 0x000000110000720c */ /* 0x000fe40003f46270 */
[----:B------:R-:W-:Y:S02]  /*5d60*/  FSEL R26, R26, -INF , P6 ;  /* 0xff8000001a1a7808 */ /* 0x000fe40003000000 */
[----:B------:R-:W-:-:S02]  /*5d70*/  FSEL R40, R40, -INF , P2 ;  /* 0xff80000028287808 */ /* 0x000fc40001000000 */
[-C--:B------:R-:W-:Y:S02]  /*5d80*/  ISETP.GE.AND P2, PT, R0, R16.reuse, PT ;  /* 0x000000100000720c */ /* 0x080fe40003f46270 */
[----:B------:R-:W-:Y:S02]  /*5d90*/  ISETP.GE.AND P6, PT, R11, R16, PT ;  /* 0x000000100b00720c */ /* 0x000fe40003fc6270 */
[----:B------:R-:W-:Y:S02]  /*5da0*/  FMNMX R16, R23, R22, !PT ;  /* 0x0000001617107209 */ /* 0x000fe40007800000 */
[----:B------:R-:W-:Y:S02]  /*5db0*/  FMNMX R24, R26, R21, !PT ;  /* 0x000000151a187209 */ /* 0x000fe40007800000 */
[----:B------:R-:W-:Y:S02]  /*5dc0*/  FSEL R36, R36, -INF , P3 ;  /* 0xff80000024247808 */ /* 0x000fe40001800000 */
[----:B------:R-:W-:-:S02]  /*5dd0*/  FMNMX R81, R25, R16, !PT ;  /* 0x0000001019517209 */ /* 0x000fc40007800000 */
[----:B------:R-:W-:Y:S01]  /*5de0*/  ISETP.GE.AND P3, PT, R11, R17, PT ;  /* 0x000000110b00720c */ /* 0x000fe20003f66270 */
[----:B------:R-:W-:Y:S01]  /*5df0*/  VIADD R17, R14, 0x29 ;  /* 0x000000290e117836 */ /* 0x000fe20000000000 */
[----:B------:R-:W-:Y:S02]  /*5e00*/  FMNMX R83, R27, R24, !PT ;  /* 0x000000181b537209 */ /* 0x000fe40007800000 */
[----:B------:R-:W-:Y:S02]  /*5e10*/  FMNMX R24, R28, R81, !PT ;  /* 0x000000511c187209 */ /* 0x000fe40007800000 */
[----:B------:R-:W-:Y:S02]  /*5e20*/  FMNMX R80, R30, R83, !PT ;  /* 0x000000531e507209 */ /* 0x000fe40007800000 */
[----:B------:R-:W-:Y:S02]  /*5e30*/  FSEL R42, R42, -INF , P3 ;  /* 0xff8000002a2a7808 */ /* 0x000fe40001800000 */
[----:B------:R-:W-:-:S02]  /*5e40*/  FSEL R41, R41, -INF , P5 ;  /* 0xff80000029297808 */ /* 0x000fc40002800000 */
[-C--:B------:R-:W-:Y:S02]  /*5e50*/  ISETP.GE.AND P3, PT, R0, R17.reuse, PT ;  /* 0x000000110000720c */ /* 0x080fe40003f66270 */
[----:B------:R-:W-:Y:S02]  /*5e60*/  ISETP.GE.AND P5, PT, R11, R17, PT ;  /* 0x000000110b00720c */ /* 0x000fe40003fa6270 */
[----:B------:R-:W-:Y:S02]  /*5e70*/  FMNMX R17, R29, R24, !PT ;  /* 0x000000181d117209 */ /* 0x000fe40007800000 */
[----:B------:R-:W-:Y:S02]  /*5e80*/  FMNMX R81, R31, R80, !PT ;  /* 0x000000501f517209 */ /* 0x000fe40007800000 */
[----:B------:R-:W-:Y:S02]  /*5e90*/  FMNMX R24, R32, R17, !PT ;  /* 0x0000001120187209 */ /* 0x000fe40007800000 */
[----:B------:R-:W-:-:S02]  /*5ea0*/  FMNMX R80, R34, R81, !PT ;  /* 0x0000005122507209 */ /* 0x000fc40007800000 */
[----:B------:R-:W-:Y:S02]  /*5eb0*/  FMNMX R17, R33, R24, !PT ;  /* 0x0000001821117209 */ /* 0x000fe40007800000 */
[----:B------:R-:W-:Y:S02]  /*5ec0*/  FMNMX R81, R35, R80, !PT ;  /* 0x0000005023517209 */ /* 0x000fe40007800000 */
[----:B------:R-:W-:Y:S02]  /*5ed0*/  FMNMX R24, R36, R17, !PT ;  /* 0x0000001124187209 */ /* 0x000fe40007800000 */
[----:B------:R-:W-:Y:S02]  /*5ee0*/  IADD3 R16, R14, 0x30, RZ ;  /* 0x000000300e107810 */ /* 0x000fe40007ffe0ff */
[----:B------:R-:W-:Y:S02]  /*5ef0*/  FMNMX R80, R38, R81, !PT ;  /* 0x0000005126507209 */ /* 0x000fe40007800000 */
[----:B------:R-:W-:-:S02]  /*5f00*/  FSEL R43, R43, -INF , P4 ;  /* 0xff8000002b2b7808 */ /* 0x000fc40002000000 */
[----:B------:R-:W-:Y:S02]  /*5f10*/  FSEL R44, R44, -INF , P2 ;  /* 0xff8000002c2c7808 */ /* 0x000fe40001000000 */
[----:B------:R-:W-:Y:S02]  /*5f20*/  FMNMX R17, R37, R24, !PT ;  /* 0x0000001825117209 */ /* 0x000fe40007800000 */
[-C--:B------:R-:W-:Y:S02]  /*5f30*/  ISETP.GE.AND P4, PT, R0, R16.reuse, PT ;  /* 0x000000100000720c */ /* 0x080fe40003f86270 */
[----:B------:R-:W-:Y:S01]  /*5f40*/  ISETP.GE.AND P2, PT, R11, R16, PT ;  /* 0x000000100b00720c */ /* 0x000fe20003f46270 */
[----:B------:R-:W-:Y:S01]  /*5f50*/  VIADD R16, R14, 0x31 ;  /* 0x000000310e107836 */ /* 0x000fe20000000000 */
[----:B------:R-:W-:Y:S02]  /*5f60*/  FMNMX R81, R39, R80, !PT ;  /* 0x0000005027517209 */ /* 0x000fe40007800000 */
[----:B------:R-:W-:-:S02]  /*5f70*/  FMNMX R24, R40, R17, !PT ;  /* 0x0000001128187209 */ /* 0x000fc40007800000 */
[----:B------:R-:W-:Y:S02]  /*5f80*/  FMNMX R80, R42, R81, !PT ;  /* 0x000000512a507209 */ /* 0x000fe40007800000 */
[----:B------:R-:W-:Y:S02]  /*5f90*/  FSEL R46, R46, -INF , P6 ;  /* 0xff8000002e2e7808 */ /* 0x000fe40003000000 */
[----:B------:R-:W-:Y:S02]  /*5fa0*/  FSEL R45, R45, -INF , P3 ;  /* 0xff8000002d2d7808 */ /* 0x000fe40001800000 */
[-C--:B------:R-:W-:Y:S02]  /*5fb0*/  ISETP.GE.AND P6, PT, R0, R16.reuse, PT ;  /* 0x000000100000720c */ /* 0x080fe40003fc6270 */
[----:B------:R-:W-:Y:S01]  /*5fc0*/  ISETP.GE.AND P3, PT, R11, R16, PT ;  /* 0x000000100b00720c */ /* 0x000fe20003f66270 */
[----:B------:R-:W-:Y:S01]  /*5fd0*/  VIADD R16, R14, 0x38 ;  /* 0x000000380e107836 */ /* 0x000fe20000000000 */
[----:B------:R-:W-:-:S02]  /*5fe0*/  FMNMX R17, R41, R24, !PT ;  /* 0x0000001829117209 */ /* 0x000fc40007800000 */
[----:B------:R-:W-:Y:S02]  /*5ff0*/  FMNMX R81, R43, R80, !PT ;  /* 0x000000502b517209 */ /* 0x000fe40007800000 */
[----:B------:R-:W-:Y:S02]  /*6000*/  FSEL R47, R47, -INF , P5 ;  /* 0xff8000002f2f7808 */ /* 0x000fe40002800000 */
[----:B------:R-:W-:Y:S02]  /*6010*/  FSEL R48, R48, -INF , P4 ;  /* 0xff80000030307808 */ /* 0x000fe40002000000 */
[----:B------:R-:W-:Y:S02]  /*6020*/  FMNMX R24, R44, R17, !PT ;  /* 0x000000112c187209 */ /* 0x000fe40007800000 */
[-C--:B------:R-:W-:Y:S02]  /*6030*/  ISETP.GE.AND P5, PT, R0, R16.reuse, PT ;  /* 0x000000100000720c */ /* 0x080fe40003fa6270 */
[----:B------:R-:W-:Y:S01]  /*6040*/  ISETP.GE.AND P4, PT, R11, R16, PT ;  /* 0x000000100b00720c */ /* 0x000fe20003f86270 */
[----:B------:R-:W-:Y:S01]  /*6050*/  VIADD R16, R14, 0x39 ;  /* 0x000000390e107836 */ /* 0x000fe20000000000 */
[----:B------:R-:W-:-:S02]  /*6060*/  FMNMX R80, R46, R81, !PT ;  /* 0x000000512e507209 */ /* 0x000fc40007800000 */
[----:B------:R-:W-:Y:S02]  /*6070*/  FMNMX R17, R45, R24, !PT ;  /* 0x000000182d117209 */ /* 0x000fe40007800000 */
[----:B------:R-:W-:Y:S02]  /*6080*/  FSEL R50, R50, -INF , P2 ;  /* 0xff80000032327808 */ /* 0x000fe40001000000 */
[----:B------:R-:W-:Y:S02]  /*6090*/  FMNMX R81, R47, R80, !PT ;  /* 0x000000502f517209 */ /* 0x000fe40007800000 */
[----:B------:R-:W-:Y:S02]  /*60a0*/  FSEL R49, R49, -INF , P6 ;  /* 0xff80000031317808 */ /* 0x000fe40003000000 */
[-C--:B------:R-:W-:Y:S02]  /*60b0*/  ISETP.GE.AND P2, PT, R0, R16.reuse, PT ;  /* 0x000000100000720c */ /* 0x080fe40003f46270 */
[----:B------:R-:W-:-:S02]  /*60c0*/  ISETP.GE.AND P6, PT, R11, R16, PT ;  /* 0x000000100b00720c */ /* 0x000fc40003fc6270 */
[----:B------:R-:W-:Y:S02]  /*60d0*/  FMNMX R16, R48, R17, !PT ;  /* 0x0000001130107209 */ /* 0x000fe40007800000 */
[----:B------:R-:W-:Y:S02]  /*60e0*/  FSEL R51, R51, -INF , P3 ;  /* 0xff80000033337808 */ /* 0x000fe40001800000 */
[----:B------:R-:W-:Y:S02]  /*60f0*/  FMNMX R24, R50, R81, !PT ;  /* 0x0000005132187209 */ /* 0x000fe40007800000 */
[----:B------:R-:W-:Y:S02]  /*6100*/  FSEL R52, R52, -INF , P5 ;  /* 0xff80000034347808 */ /* 0x000fe40002800000 */
[----:B------:R-:W-:Y:S02]  /*6110*/  FMNMX R17, R49, R16, !PT ;  /* 0x0000001031117209 */ /* 0x000fe40007800000 */
[----:B------:R-:W-:-:S02]  /*6120*/  FSEL R54, R54, -INF , P4 ;  /* 0xff80000036367808 */ /* 0x000fc40002000000 */
[----:B------:R-:W-:Y:S02]  /*6130*/  FMNMX R81, R51, R24, !PT ;  /* 0x0000001833517209 */ /* 0x000fe40007800000 */
[----:B------:R-:W-:Y:S02]  /*6140*/  FSEL R53, R53, -INF , P2 ;  /* 0xff80000035357808 */ /* 0x000fe40001000000 */
[----:B------:R-:W-:Y:S02]  /*6150*/  FMNMX R16, R52, R17, !PT ;  /* 0x0000001134107209 */ /* 0x000fe40007800000 */
[----:B------:R-:W-:Y:S02]  /*6160*/  FSEL R55, R55, -INF , P6 ;  /* 0xff80000037377808 */ /* 0x000fe40003000000 */
[----:B------:R-:W-:Y:S02]  /*6170*/  FMNMX R80, R54, R81, !PT ;  /* 0x0000005136507209 */ /* 0x000fe40007800000 */
[----:B------:R-:W-:-:S02]  /*6180*/  FMNMX R24, R53, R16, !PT ;  /* 0x0000001035187209 */ /* 0x000fc40007800000 */
[----:B------:R-:W-:-:S03]  /*6190*/  FMNMX R81, R55, R80, !PT ;  /* 0x0000005037517209 */ /* 0x000fc60007800000 */
[----:B------:R-:W1:Y:S04]  /*61a0*/  SHFL.BFLY PT, R17, R24, 0x1, 0x1f ;  /* 0x0c201f0018117f89 */ /* 0x000e6800000e0000 */
[----:B------:R-:W2:Y:S01]  /*61b0*/  SHFL.BFLY PT, R16, R81, 0x1, 0x1f ;  /* 0x0c201f0051107f89 */ /* 0x000ea200000e0000 */
[----:B-1----:R-:W-:Y:S02]  /*61c0*/  FMNMX R82, R24, R17, !PT ;  /* 0x0000001118527209 */ /* 0x002fe40007800000 */
[C---:B------:R-:W-:Y:S01]  /*61d0*/  LEA R24, R10.reuse, R15, 0x3 ;  /* 0x0000000f0a187211 */ /* 0x040fe200078e18ff */
[----:B------:R-:W-:Y:S01]  /*61e0*/  VIADD R10, R10, 0x1 ;  /* 0x000000010a0a7836 */ /* 0x000fe20000000000 */
[----:B--2---:R-:W-:Y:S01]  /*61f0*/  FMNMX R83, R81, R16, !PT ;  /* 0x0000001051537209 */ /* 0x004fe20007800000 */
[----:B------:R-:W1:Y:S01]  /*6200*/  SHFL.BFLY PT, R17, R82, 0x2, 0x1f ;  /* 0x0c401f0052117f89 */ /* 0x000e6200000e0000 */
[----:B------:R-:W-:-:S03]  /*6210*/  PRMT R81, RZ, 0x654, R24 ;  /* 0x00000654ff517816 */ /* 0x000fc60000000018 */
[----:B------:R-:W2:Y:S01]  /*6220*/  SHFL.BFLY PT, R80, R83, 0x2, 0x1f ;  /* 0x0c401f0053507f89 */ /* 0x000ea200000e0000 */
[----:B------:R3:W-:Y:S01]  /*6230*/  SYNCS.ARRIVE.TRANS64.RED.A1T0 RZ, [R81+URZ], RZ ;  /* 0x000000ff51ff79a7 */ /* 0x0007e2000810043f */
[----:B-1----:R-:W-:Y:S02]  /*6240*/  FMNMX R16, R82, R17, !PT ;  /* 0x0000001152107209 */ /* 0x002fe40007800000 */
[----:B--2---:R-:W-:Y:S02]  /*6250*/  FMNMX R17, R83, R80, !PT ;  /* 0x0000005053117209 */ /* 0x004fe40007800000 */
[C---:B------:R-:W-:Y:S02]  /*6260*/  FSETP.NEU.AND P2, PT, R16.reuse, -INF , PT ;  /* 0xff8000001000780b */ /* 0x040fe40003f4d000 */
[----:B------:R-:W-:Y:S02]  /*6270*/  FSETP.NEU.AND P3, PT, R17, -INF , PT ;  /* 0xff8000001100780b */ /* 0x000fe40003f6d000 */
[----:B------:R-:W-:-:S02]  /*6280*/  FSEL R80, R16, RZ, P2 ;  /* 0x000000ff10507208 */ /* 0x000fc40001000000 */
[----:B------:R-:W-:Y:S02]  /*6290*/  FSEL R84, R17, RZ, P3 ;  /* 0x000000ff11547208 */ /* 0x000fe40001800000 */
[C---:B------:R-:W-:Y:S01]  /*62a0*/  ISETP.NE.AND P2, PT, R19.reuse, 0x4, PT ;  /* 0x000000041300780c */ /* 0x040fe20003f45270 */
[----:B------:R-:W-:Y:S02]  /*62b0*/  FADD R22, -R80, R22 ;  /* 0x0000001650167221 */ /* 0x000fe40000000100 */
[----:B------:R-:W-:Y:S01]  /*62c0*/  FADD R21, -R84, R21 ;  /* 0x0000001554157221 */ /* 0x000fe20000000100 */
[----:B------:R-:W-:Y:S01]  /*62d0*/  SEL R24, RZ, 0x1, P2 ;  /* 0x00000001ff187807 */ /* 0x000fe20001000000 */
[----:B------:R-:W-:Y:S01]  /*62e0*/  FMUL R22, R22, UR6 ;  /* 0x0000000616167c20 */ /* 0x000fe20008400000 */
[----:B------:R-:W-:Y:S01]  /*62f0*/  SEL R19, R19, RZ, P2 ;  /* 0x000000ff13137207 */ /* 0x000fe20001000000 */
[----:B------:R-:W-:Y:S01]  /*6300*/  FMUL R21, R21, UR6 ;  /* 0x0000000615157c20 */ /* 0x000fe20008400000 */
[----:B------:R-:W-:-:S02]  /*6310*/  LOP3.LUT R9, R9, R24, RZ, 0x3c, !PT ;  /* 0x0000001809097212 */ /* 0x000fc400078e3cff */
[----:B------:R-:W-:Y:S01]  /*6320*/  FSETP.GEU.AND P3, PT, R22, -126, PT ;  /* 0xc2fc00001600780b */ /* 0x000fe20003f6e000 */
[----:B---3--:R-:W-:Y:S01]  /*6330*/  IMAD R81, R19, 0x8, R2 ;  /* 0x0000000813517824 */ /* 0x008fe200078e0202 */
[----:B------:R-:W-:Y:S02]  /*6340*/  FSETP.GEU.AND P4, PT, R21, -126, PT ;  /* 0xc2fc00001500780b */ /* 0x000fe40003f8e000 */
[----:B------:R-:W-:Y:S02]  /*6350*/  ISETP.NE.AND P2, PT, R10, 0x4, PT ;  /* 0x000000040a00780c */ /* 0x000fe40003f45270 */
[----:B------:R-:W-:-:S07]  /*6360*/  SHF.L.U32 R24, R9, 0x1f, RZ ;  /* 0x0000001f09187819 */ /* 0x000fce00000006ff */
[----:B------:R-:W-:Y:S02]  /*6370*/  @!P3 FMUL R22, R22, 0.5 ;  /* 0x3f0000001616b820 */ /* 0x000fe40000400000 */
[----:B------:R-:W-:-:S04]  /*6380*/  @!P4 FMUL R21, R21, 0.5 ;  /* 0x3f0000001515c820 */ /* 0x000fc80000400000 */
[----:B------:R-:W1:Y:S08]  /*6390*/  MUFU.EX2 R22, R22 ;  /* 0x0000001600167308 */ /* 0x000e700000000800 */
[----:B------:R-:W2:Y:S01]  /*63a0*/  MUFU.EX2 R21, R21 ;  /* 0x0000001500157308 */ /* 0x000ea20000000800 */
[----:B-1----:R-:W-:-:S04]  /*63b0*/  @!P3 FMUL R22, R22, R22 ;  /* 0x000000161616b220 */ /* 0x002fc80000400000 */
        /* <DEDUP_REMOVED lines=25> */
.L_x_45:
[----:B-1----:R1:W2:Y:S02]  /*6550*/  SYNCS.PHASECHK.TRANS64.TRYWAIT P3, [R81+URZ+0x7800], R24 ;  /* 0x00780018510075a7 */ /* 0x0022a4000806017f */
[----:B--2---:R-:W-:Y:S05]  /*6560*/  @!P3 NANOSLEEP.SYNCS 0x989680 ;  /* 0x009896800000b95d */ /* 0x004fea0003900000 */
[----:B------:R-:W2:Y:S02]  /*6570*/  @!P3 SYNCS.PHASECHK.TRANS64 P3, [R81+URZ+0x7800], R24 ;  /* 0x007800185100b5a7 */ /* 0x000ea4000806007f */
[----:B--2---:R-:W-:Y:S05]  /*6580*/  @!P3 BRA `(.L_x_45) ;  /* 0xfffffffc00f0b947 */ /* 0x004fea000383ffff */
[----:B------:R-:W-:Y:S05]  /*6590*/  BSYNC B0 ;  /* 0x0000000000007941 */ /* 0x000fea0003800000 */
.L_x_44:
[----:B-1----:R-:W1:Y:S01]  /*65a0*/  LDC R81, c[0x0][0x604] ;  /* 0x00018100ff517b82 */ /* 0x002e620000000800 */
[----:B------:R-:W-:Y:S01]  /*65b0*/  IMAD.U32 R88, RZ, RZ, UR15 ;  /* 0x0000000fff587e24 */ /* 0x000fe2000f8e00ff */
[----:B------:R-:W-:Y:S05]  /*65c0*/  WARPSYNC.ALL ;  /* 0x0000000000007948 */ /* 0x000fea0003800000 */
[----:B------:R-:W-:Y:S01]  /*65d0*/  IMAD R88, R19, 0x180, R88 ;  /* 0x0000018013587824 */ /* 0x000fe200078e0258 */
[----:B------:R-:W-:-:S04]  /*65e0*/  MOV R89, 0xc0000010 ;  /* 0xc000001000597802 */ /* 0x000fc80000000f00 */
[----:B------:R-:W-:Y:S02]  /*65f0*/  R2UR UR6, R88 ;  /* 0x00000000580672ca */ /* 0x000fe400000e0000 */
[----:B------:R-:W-:Y:S01]  /*6600*/  R2UR UR7, R89 ;  /* 0x00000000590772ca */ /* 0x000fe200000e0000 */
[-C--:B-1----:R-:W-:Y:S01]  /*6610*/  FMUL R80, R80, R81.reuse ;  /* 0x0000005150507220 */ /* 0x082fe20000400000 */
[----:B------:R-:W-:-:S03]  /*6620*/  FMUL R84, R84, R81 ;  /* 0x0000005154547220 */ /* 0x000fc60000400000 */
[-CC-:B------:R-:W-:Y:S01]  /*6630*/  FFMA R24, R23, R81.reuse, -R80.reuse ;  /* 0x0000005117187223 */ /* 0x180fe20000000850 */
[-C--:B------:R-:W-:Y:S01]  /*6640*/  FFMA R25, R25, R81.reuse, -R80 ;  /* 0x0000005119197223 */ /* 0x080fe20000000850 */
[-C--:B------:R-:W-:Y:S01]  /*6650*/  FFMA R83, R26, R81.reuse, -R84 ;  /* 0x000000511a537223 */ /* 0x080fe20000000854 */
[-C--:B------:R-:W-:Y:S01]  /*6660*/  FFMA R26, R28, R81.reuse, -R80 ;  /* 0x000000511c1a7223 */ /* 0x080fe20000000850 */
[-C--:B------:R-:W-:Y:S01]  /*6670*/  FFMA R85, R27, R81.reuse, -R84 ;  /* 0x000000511b557223 */ /* 0x080fe20000000854 */
[----:B------:R-:W-:Y:S01]  /*6680*/  FSETP.GEU.AND P5, PT, R24, -126, PT ;  /* 0xc2fc00001800780b */ /* 0x000fe20003fae000 */
[-CC-:B------:R-:W-:Y:S01]  /*6690*/  FFMA R27, R29, R81.reuse, -R80.reuse ;  /* 0x000000511d1b7223 */ /* 0x180fe20000000850 */
[----:B------:R-:W-:Y:S01]  /*66a0*/  FSETP.GEU.AND P6, PT, R25, -126, PT ;  /* 0xc2fc00001900780b */ /* 0x000fe20003fce000 */
[-C--:B------:R-:W-:Y:S01]  /*66b0*/  FFMA R86, R32, R81.reuse, -R80 ;  /* 0x0000005120567223 */ /* 0x080fe20000000850 */
[----:B------:R-:W-:Y:S01]  /*66c0*/  FSETP.GEU.AND P3, PT, R83, -126, PT ;  /* 0xc2fc00005300780b */ /* 0x000fe20003f6e000 */
[-CC-:B------:R-:W-:Y:S01]  /*66d0*/  FFMA R87, R35, R81.reuse, -R84.reuse ;  /* 0x0000005123577223 */ /* 0x180fe20000000854 */
[----:B------:R-:W-:Y:S01]  /*66e0*/  FSETP.GEU.AND P4, PT, R85, -126, PT ;  /* 0xc2fc00005500780b */ /* 0x000fe20003f8e000 */
[----:B------:R-:W-:Y:S01]  /*66f0*/  FFMA R89, R47, R81, -R84 ;  /* 0x000000512f597223 */ /* 0x000fe20000000854 */
[----:B------:R-:W-:-:S02]  /*6700*/  IMAD.MOV.U32 R47, RZ, RZ, -0x3ffffff0 ;  /* 0xc0000010ff2f7424 */ /* 0x000fc400078e00ff */
[-C--:B------:R-:W-:Y:S01]  /*6710*/  FFMA R90, R49, R81.reuse, -R80 ;  /* 0x00000051315a7223 */ /* 0x080fe20000000850 */
[-CC-:B------:R-:W-:Y:S01]  /*6720*/  FFMA R49, R50, R81.reuse, -R84.reuse ;  /* 0x0000005132317223 */ /* 0x180fe20000000854 */
[-C--:B------:R-:W-:Y:S01]  /*6730*/  FFMA R50, R51, R81.reuse, -R84 ;  /* 0x0000005133327223 */ /* 0x080fe20000000854 */
[-CC-:B------:R-:W-:Y:S01]  /*6740*/  FFMA R52, R52, R81.reuse, -R80.reuse ;  /* 0x0000005134347223 */ /* 0x180fe20000000850 */
[----:B------:R-:W-:Y:S01]  /*6750*/  @!P5 FMUL R24, R24, 0.5 ;  /* 0x3f0000001818d820 */ /* 0x000fe20000400000 */
[-C--:B------:R-:W-:Y:S01]  /*6760*/  FFMA R53, R53, R81.reuse, -R80 ;  /* 0x0000005135357223 */ /* 0x080fe20000000850 */
[----:B------:R-:W-:Y:S01]  /*6770*/  @!P6 FMUL R25, R25, 0.5 ;  /* 0x3f0000001919e820 */ /* 0x000fe20000400000 */
[-CC-:B------:R-:W-:Y:S01]  /*6780*/  FFMA R54, R54, R81.reuse, -R84.reuse ;  /* 0x0000005136367223 */ /* 0x180fe20000000854 */
[----:B------:R1:W2:Y:S01]  /*6790*/  MUFU.EX2 R23, R24 ;  /* 0x0000001800177308 */ /* 0x0002a20000000800 */
[----:B------:R-:W-:Y:S01]  /*67a0*/  @!P3 FMUL R83, R83, 0.5 ;  /* 0x3f0000005353b820 */ /* 0x000fe20000400000 */
[----:B------:R-:W-:Y:S01]  /*67b0*/  @!P4 FMUL R85, R85, 0.5 ;  /* 0x3f0000005555c820 */ /* 0x000fe20000400000 */
[----:B------:R-:W-:-:S05]  /*67c0*/  FFMA R55, R55, R81, -R84 ;  /* 0x0000005137377223 */ /* 0x000fca0000000854 */
[----:B------:R3:W4:Y:S01]  /*67d0*/  MUFU.EX2 R82, R25 ;  /* 0x0000001900527308 */ /* 0x0007220000000800 */
[----:B-1----:R-:W-:-:S07]  /*67e0*/  FFMA R24, R30, R81, -R84 ;  /* 0x000000511e187223 */ /* 0x002fce0000000854 */
[----:B------:R-:W1:Y:S01]  /*67f0*/  MUFU.EX2 R28, R83 ;  /* 0x00000053001c7308 */ /* 0x000e620000000800 */
[----:B--2---:R-:W-:Y:S01]  /*6800*/  @!P5 FMUL R23, R23, R23 ;  /* 0x000000171717d220 */ /* 0x004fe20000400000 */
[----:B------:R-:W-:Y:S01]  /*6810*/  FSETP.GEU.AND P5, PT, R26, -126, PT ;  /* 0xc2fc00001a00780b */ /* 0x000fe20003fae000 */
[----:B---3--:R-:W-:Y:S02]  /*6820*/  FFMA R25, R31, R81, -R84 ;  /* 0x000000511f197223 */ /* 0x008fe40000000854 */
[----:B------:R-:W-:Y:S01]  /*6830*/  FFMA R13, R22, R13, R23 ;  /* 0x0000000d160d7223 */ /* 0x000fe20000000017 */
[----:B------:R-:W-:Y:S02]  /*6840*/  VIADD R22, R88, 0xe0 ;  /* 0x000000e058167836 */ /* 0x000fe40000000000 */
[----:B------:R-:W2:Y:S01]  /*6850*/  MUFU.EX2 R29, R85 ;  /* 0x00000055001d7308 */ /* 0x000ea20000000800 */
[----:B----4-:R-:W-:Y:S01]  /*6860*/  @!P6 FMUL R82, R82, R82 ;  /* 0x000000525252e220 */ /* 0x010fe20000400000 */
[----:B------:R-:W-:-:S03]  /*6870*/  FSETP.GEU.AND P6, PT, R27, -126, PT ;  /* 0xc2fc00001b00780b */ /* 0x000fc60003fce000 */
[----:B------:R-:W-:Y:S02]  /*6880*/  FADD R13, R13, R82 ;  /* 0x000000520d0d7221 */ /* 0x000fe40000000000 */
[----:B------:R-:W-:Y:S01]  /*6890*/  @!P5 FMUL R26, R26, 0.5 ;  /* 0x3f0000001a1ad820 */ /* 0x000fe20000400000 */
[----:B-1----:R-:W-:Y:S01]  /*68a0*/  @!P3 FMUL R28, R28, R28 ;  /* 0x0000001c1c1cb220 */ /* 0x002fe20000400000 */
[----:B------:R-:W-:Y:S02]  /*68b0*/  FSETP.GEU.AND P3, PT, R24, -126, PT ;  /* 0xc2fc00001800780b */ /* 0x000fe40003f6e000 */
[----:B------:R1:W3:Y:S01]  /*68c0*/  MUFU.EX2 R30, R26 ;  /* 0x0000001a001e7308 */ /* 0x0002e20000000800 */
[----:B------:R-:W-:-:S03]  /*68d0*/  FFMA R12, R21, R12, R28 ;  /* 0x0000000c150c7223 */ /* 0x000fc6000000001c */
[----:B------:R-:W-:Y:S01]  /*68e0*/  @!P6 FMUL R27, R27, 0.5 ;  /* 0x3f0000001b1be820 */ /* 0x000fe20000400000 */
[----:B--2---:R-:W-:Y:S01]  /*68f0*/  @!P4 FMUL R29, R29, R29 ;  /* 0x0000001d1d1dc220 */ /* 0x004fe20000400000 */
[----:B------:R-:W-:Y:S02]  /*6900*/  FSETP.GEU.AND P4, PT, R25, -126, PT ;  /* 0xc2fc00001900780b */ /* 0x000fe40003f8e000 */
[----:B------:R2:W4:Y:S01]  /*6910*/  MUFU.EX2 R31, R27 ;  /* 0x0000001b001f7308 */ /* 0x0005220000000800 */
[----:B-1----:R-:W-:Y:S02]  /*6920*/  FFMA R26, R33, R81, -R80 ;  /* 0x00000051211a7223 */ /* 0x002fe40000000850 */
[----:B------:R-:W-:-:S05]  /*6930*/  @!P3 FMUL R24, R24, 0.5 ;  /* 0x3f0000001818b820 */ /* 0x000fca0000400000 */
[----:B------:R1:W5:Y:S01]  /*6940*/  MUFU.EX2 R32, R24 ;  /* 0x0000001800207308 */ /* 0x0003620000000800 */
[----:B---3--:R-:W-:Y:S01]  /*6950*/  @!P5 FMUL R30, R30, R30 ;  /* 0x0000001e1e1ed220 */ /* 0x008fe20000400000 */
[----:B------:R-:W-:Y:S01]  /*6960*/  FSETP.GEU.AND P5, PT, R86, -126, PT ;  /* 0xc2fc00005600780b */ /* 0x000fe20003fae000 */
[----:B--2---:R-:W-:Y:S01]  /*6970*/  FFMA R27, R34, R81, -R84 ;  /* 0x00000051221b7223 */ /* 0x004fe20000000854 */
[----:B------:R-:W-:-:S04]  /*6980*/  @!P4 FMUL R25, R25, 0.5 ;  /* 0x3f0000001919c820 */ /* 0x000fc80000400000 */
[----:B------:R2:W3:Y:S01]  /*6990*/  MUFU.EX2 R33, R25 ;  /* 0x0000001900217308 */ /* 0x0004e20000000800 */
[--C-:B-1----:R-:W-:Y:S01]  /*69a0*/  FFMA R24, R36, R81, -R80.reuse ;  /* 0x0000005124187223 */ /* 0x102fe20000000850 */
[----:B----4-:R-:W-:Y:S01]  /*69b0*/  @!P6 FMUL R31, R31, R31 ;  /* 0x0000001f1f1fe220 */ /* 0x010fe20000400000 */
[----:B------:R-:W-:Y:S01]  /*69c0*/  FSETP.GEU.AND P6, PT, R26, -126, PT ;  /* 0xc2fc00001a00780b */ /* 0x000fe20003fce000 */
[-C--:B------:R-:W-:Y:S01]  /*69d0*/  FFMA R36, R37, R81.reuse, -R80 ;  /* 0x0000005125247223 */ /* 0x080fe20000000850 */
[-CC-:B------:R-:W-:Y:S01]  /*69e0*/  FFMA R37, R38, R81.reuse, -R84.reuse ;  /* 0x0000005126257223 */ /* 0x180fe20000000854 */
[-C--:B------:R-:W-:Y:S01]  /*69f0*/  FFMA R38, R39, R81.reuse, -R84 ;  /* 0x0000005127267223 */ /* 0x080fe20000000854 */
[----:B------:R-:W-:Y:S01]  /*6a00*/  @!P5 FMUL R86, R86, 0.5 ;  /* 0x3f0000005656d820 */ /* 0x000fe20000400000 */
[----:B------:R-:W-:Y:S01]  /*6a10*/  FFMA R39, R40, R81, -R80 ;  /* 0x0000005128277223 */ /* 0x000fe20000000850 */
[----:B-----5:R-:W-:Y:S01]  /*6a20*/  @!P3 FMUL R32, R32, R32 ;  /* 0x000000202020b220 */ /* 0x020fe20000400000 */
[----:B------:R-:W-:Y:S01]  /*6a30*/  FSETP.GEU.AND P3, PT, R27, -126, PT ;  /* 0xc2fc00001b00780b */ /* 0x000fe20003f6e000 */
[----:B------:R-:W1:Y:S01]  /*6a40*/  MUFU.EX2 R34, R86 ;  /* 0x0000005600227308 */ /* 0x000e620000000800 */
[----:B--2---:R-:W-:-:S02]  /*6a50*/  IMAD.MOV.U32 R25, RZ, RZ, -0x3ffffff0 ;  /* 0xc0000010ff197424 */ /* 0x004fc400078e00ff */
[-C--:B------:R-:W-:Y:S01]  /*6a60*/  FFMA R40, R41, R81.reuse, -R80 ;  /* 0x0000005129287223 */ /* 0x080fe20000000850 */
[-CC-:B------:R-:W-:Y:S01]  /*6a70*/  FFMA R41, R42, R81.reuse, -R84.reuse ;  /* 0x000000512a297223 */ /* 0x180fe20000000854 */
[----:B------:R-:W-:Y:S01]  /*6a80*/  FFMA R42, R43, R81, -R84 ;  /* 0x000000512b2a7223 */ /* 0x000fe20000000854 */
[----:B------:R-:W-:Y:S01]  /*6a90*/  @!P6 FMUL R26, R26, 0.5 ;  /* 0x3f0000001a1ae820 */ /* 0x000fe20000400000 */
[----:B---3--:R-:W-:Y:S01]  /*6aa0*/  @!P4 FMUL R33, R33, R33 ;  /* 0x000000212121c220 */ /* 0x008fe20000400000 */
[C---:B------:R-:W-:Y:S01]  /*6ab0*/  R2UR UR11, R25.reuse ;  /* 0x00000000190b72ca */ /* 0x040fe200000e0000 */
[-CC-:B------:R-:W-:Y:S01]  /*6ac0*/  FFMA R43, R44, R81.reuse, -R80.reuse ;  /* 0x000000512c2b7223 */ /* 0x180fe20000000850 */
[----:B------:R2:W3:Y:S01]  /*6ad0*/  MUFU.EX2 R83, R26 ;  /* 0x0000001a00537308 */ /* 0x0004e20000000800 */
[----:B------:R-:W-:Y:S01]  /*6ae0*/  R2UR UR19, R25 ;  /* 0x00000000191372ca */ /* 0x000fe200000e0000 */
[-C--:B------:R-:W-:Y:S01]  /*6af0*/  FFMA R44, R45, R81.reuse, -R80 ;  /* 0x000000512d2c7223 */ /* 0x080fe20000000850 */
[----:B------:R-:W-:Y:S01]  /*6b00*/  @!P3 FMUL R27, R27, 0.5 ;  /* 0x3f0000001b1bb820 */ /* 0x000fe20000400000 */
[----:B------:R-:W-:Y:S01]  /*6b10*/  F2FP.BF16.F32.PACK_AB R25, R29, R28 ;  /* 0x0000001c1d19723e */ /* 0x000fe200000010ff */
[----:B------:R-:W-:Y:S01]  /*6b20*/  FFMA R45, R46, R81, -R84 ;  /* 0x000000512e2d7223 */ /* 0x000fe20000000854 */
[----:B------:R-:W-:Y:S01]  /*6b30*/  FSETP.GEU.AND P4, PT, R87, -126, PT ;  /* 0xc2fc00005700780b */ /* 0x000fe20003f8e000 */
[----:B------:R-:W-:Y:S01]  /*6b40*/  FADD R29, R12, R29 ;  /* 0x0000001d0c1d7221 */ /* 0x000fe20000000000 */
[----:B-1----:R-:W-:Y:S01]  /*6b50*/  @!P5 FMUL R34, R34, R34 ;  /* 0x000000222222d220 */ /* 0x002fe20000400000 */
[----:B------:R-:W-:Y:S01]  /*6b60*/  FSETP.GEU.AND P5, PT, R24, -126, PT ;  /* 0xc2fc00001800780b */ /* 0x000fe20003fae000 */
[----:B------:R1:W4:Y:S01]  /*6b70*/  MUFU.EX2 R85, R27 ;  /* 0x0000001b00557308 */ /* 0x0003220000000800 */
[----:B--2---:R-:W-:Y:S01]  /*6b80*/  F2FP.BF16.F32.PACK_AB R26, R31, R30 ;  /* 0x0000001e1f1a723e */ /* 0x004fe200000010ff */
[----:B------:R-:W-:Y:S01]  /*6b90*/  FADD R30, R13, R30 ;  /* 0x0000001e0d1e7221 */ /* 0x000fe20000000000 */
[C---:B------:R-:W-:Y:S01]  /*6ba0*/  IADD3 R46, R88.reuse, 0x120, RZ ;  /* 0x00000120582e7810 */ /* 0x040fe20007ffe0ff */
[----:B------:R-:W-:Y:S01]  /*6bb0*/  IMAD.MOV.U32 R13, RZ, RZ, -0x3ffffff0 ;  /* 0xc0000010ff0d7424 */ /* 0x000fe200078e00ff */
[----:B------:R-:W-:Y:S01]  /*6bc0*/  IADD3 R12, R88, 0x60, RZ ;  /* 0x00000060580c7810 */ /* 0x000fe20007ffe0ff */
[----:B------:R-:W-:Y:S01]  /*6bd0*/  FADD R31, R30, R31 ;  /* 0x0000001f1e1f7221 */ /* 0x000fe20000000000 */
[----:B---3--:R-:W-:Y:S01]  /*6be0*/  @!P6 FMUL R83, R83, R83 ;  /* 0x000000535353e220 */ /* 0x008fe20000400000 */
[----:B------:R-:W-:Y:S01]  /*6bf0*/  FSETP.GEU.AND P6, PT, R36, -126, PT ;  /* 0xc2fc00002400780b */ /* 0x000fe20003fce000 */
[----:B------:R-:W-:Y:S01]  /*6c00*/  @!P4 FMUL R87, R87, 0.5 ;  /* 0x3f0000005757c820 */ /* 0x000fe20000400000 */
[----:B-1----:R-:W-:Y:S01]  /*6c10*/  F2FP.BF16.F32.PACK_AB R27, R33, R32 ;  /* 0x00000020211b723e */ /* 0x002fe200000010ff */
[----:B------:R-:W-:Y:S01]  /*6c20*/  FADD R32, R29, R32 ;  /* 0x000000201d207221 */ /* 0x000fe20000000000 */
[----:B------:R-:W-:Y:S01]  /*6c30*/  @!P5 FMUL R24, R24, 0.5 ;  /* 0x3f0000001818d820 */ /* 0x000fe20000400000 */
[----:B------:R1:W2:Y:S02]  /*6c40*/  MUFU.EX2 R86, R87 ;  /* 0x0000005700567308 */ /* 0x0002a40000000800 */
[----:B------:R-:W-:Y:S01]  /*6c50*/  FADD R32, R32, R33 ;  /* 0x0000002120207221 */ /* 0x000fe20000000000 */
[----:B----4-:R-:W-:Y:S01]  /*6c60*/  @!P3 FMUL R85, R85, R85 ;  /* 0x000000555555b220 */ /* 0x010fe20000400000 */
[----:B------:R-:W-:-:S04]  /*6c70*/  FSETP.GEU.AND P3, PT, R37, -126, PT ;  /* 0xc2fc00002500780b */ /* 0x000fc80003f6e000 */
[----:B------:R3:W4:Y:S01]  /*6c80*/  MUFU.EX2 R35, R24 ;  /* 0x0000001800237308 */ /* 0x0007220000000800 */
[----:B------:R-:W-:Y:S01]  /*6c90*/  @!P6 FMUL R36, R36, 0.5 ;  /* 0x3f0000002424e820 */ /* 0x000fe20000400000 */
[----:B-1----:R-:W-:-:S06]  /*6ca0*/  FFMA R87, R48, R81, -R80 ;  /* 0x0000005130577223 */ /* 0x002fcc0000000850 */
[----:B------:R-:W1:Y:S01]  /*6cb0*/  MUFU.EX2 R36, R36 ;  /* 0x0000002400247308 */ /* 0x000e620000000800 */
[----:B---3--:R-:W-:Y:S02]  /*6cc0*/  VIADD R24, R88, 0x80 ;  /* 0x0000008058187836 */ /* 0x008fe40000000000 */
[----:B--2---:R-:W-:Y:S01]  /*6cd0*/  @!P4 FMUL R86, R86, R86 ;  /* 0x000000565656c220 */ /* 0x004fe20000400000 */
[----:B------:R-:W-:Y:S01]  /*6ce0*/  FSETP.GEU.AND P4, PT, R38, -126, PT ;  /* 0xc2fc00002600780b */ /* 0x000fe20003f8e000 */
[----:B------:R-:W-:Y:S01]  /*6cf0*/  @!P3 FMUL R37, R37, 0.5 ;  /* 0x3f0000002525b820 */ /* 0x000fe20000400000 */
[----:B------:R-:W-:Y:S01]  /*6d00*/  R2UR UR10, R24 ;  /* 0x00000000180a72ca */ /* 0x000fe200000e0000 */
[----:B------:R-:W-:Y:S02]  /*6d10*/  VIADD R24, R88, 0x100 ;  /* 0x0000010058187836 */ /* 0x000fe40000000000 */
[----:B----4-:R-:W-:Y:S02]  /*6d20*/  @!P5 FMUL R35, R35, R35 ;  /* 0x000000232323d220 */ /* 0x010fe40000400000 */
[----:B------:R-:W2:Y:S01]  /*6d30*/  MUFU.EX2 R37, R37 ;  /* 0x0000002500257308 */ /* 0x000ea20000000800 */
[----:B------:R-:W-:-:S02]  /*6d40*/  FSETP.GEU.AND P5, PT, R39, -126, PT ;  /* 0xc2fc00002700780b */ /* 0x000fc40003fae000 */
[----:B------:R-:W-:Y:S02]  /*6d50*/  R2UR UR18, R24 ;  /* 0x00000000181272ca */ /* 0x000fe400000e0000 */
[----:B------:R-:W-:Y:S01]  /*6d60*/  F2FP.BF16.F32.PACK_AB R24, R82, R23 ;  /* 0x000000175218723e */ /* 0x000fe200000010ff */
[----:B------:R-:W-:Y:S01]  /*6d70*/  @!P4 FMUL R38, R38, 0.5 ;  /* 0x3f0000002626c820 */ /* 0x000fe20000400000 */
[----:B-1----:R-:W-:Y:S01]  /*6d80*/  @!P6 FMUL R36, R36, R36 ;  /* 0x000000242424e220 */ /* 0x002fe20000400000 */
[----:B------:R-:W-:Y:S01]  /*6d90*/  FSETP.GEU.AND P6, PT, R40, -126, PT ;  /* 0xc2fc00002800780b */ /* 0x000fe20003fce000 */
[----:B------:R-:W-:Y:S01]  /*6da0*/  WARPGROUP.ARRIVE ;  /* 0x00000000000079c5 */ /* 0x000fe20000000000 */
[----:B------:R-:W-:Y:S02]  /*6db0*/  IMAD.MOV.U32 R23, RZ, RZ, -0x3ffffff0 ;  /* 0xc0000010ff177424 */ /* 0x000fe400078e00ff */
[----:B------:R-:W1:Y:S02]  /*6dc0*/  MUFU.EX2 R38, R38 ;  /* 0x0000002600267308 */ /* 0x000e640000000800 */
[----:B------:R-:W-:Y:S01]  /*6dd0*/  @!P5 FMUL R39, R39, 0.5 ;  /* 0x3f0000002727d820 */ /* 0x000fe20000400000 */
[----:B------:R-:W-:Y:S01]  /*6de0*/  HGMMA.64x16x16.F32.BF16 R72, R24, gdesc[UR4].tnspB, R72, gsb0 ;  /* 0x4020000418487df0 */ /* 0x000fe20008001848 */
[----:B--2---:R-:W-:Y:S01]  /*6df0*/  @!P3 FMUL R37, R37, R37 ;  /* 0x000000252525b220 */ /* 0x004fe20000400000 */
[----:B------:R-:W-:-:S03]  /*6e00*/  FSETP.GEU.AND P3, PT, R41, -126, PT ;  /* 0xc2fc00002900780b */ /* 0x000fc60003f6e000 */
[----:B------:R-:W2:Y:S01]  /*6e10*/  MUFU.EX2 R39, R39 ;  /* 0x0000002700277308 */ /* 0x000ea20000000800 */
[----:B------:R-:W-:-:S07]  /*6e20*/  @!P6 FMUL R40, R40, 0.5 ;  /* 0x3f0000002828e820 */ /* 0x000fce0000400000 */
[----:B------:R-:W3:Y:S01]  /*6e30*/  MUFU.EX2 R40, R40 ;  /* 0x0000002800287308 */ /* 0x000ee20000000800 */
[----:B-1----:R-:W-:Y:S01]  /*6e40*/  @!P4 FMUL R38, R38, R38 ;  /* 0x000000262626c220 */ /* 0x002fe20000400000 */
[----:B------:R-:W-:Y:S01]  /*6e50*/  FSETP.GEU.AND P4, PT, R42, -126, PT ;  /* 0xc2fc00002a00780b */ /* 0x000fe20003f8e000 */
[----:B------:R-:W-:-:S06]  /*6e60*/  @!P3 FMUL R41, R41, 0.5 ;  /* 0x3f0000002929b820 */ /* 0x000fcc0000400000 */
[----:B------:R-:W1:Y:S01]  /*6e70*/  MUFU.EX2 R41, R41 ;  /* 0x0000002900297308 */ /* 0x000e620000000800 */
[----:B--2---:R-:W-:Y:S01]  /*6e80*/  @!P5 FMUL R39, R39, R39 ;  /* 0x000000272727d220 */ /* 0x004fe20000400000 */
[----:B------:R-:W-:-:S04]  /*6e90*/  FSETP.GEU.AND P5, PT, R43, -126, PT ;  /* 0xc2fc00002b00780b */ /* 0x000fc80003fae000 */
[----:B------:R-:W-:Y:S01]  /*6ea0*/  @!P4 FMUL R42, R42, 0.5 ;  /* 0x3f0000002a2ac820 */ /* 0x000fe20000400000 */
[----:B---3--:R-:W-:Y:S01]  /*6eb0*/  @!P6 FMUL R40, R40, R40 ;  /* 0x000000282828e220 */ /* 0x008fe20000400000 */
[----:B------:R-:W-:-:S04]  /*6ec0*/  FSETP.GEU.AND P6, PT, R44, -126, PT ;  /* 0xc2fc00002c00780b */ /* 0x000fc80003fce000 */
[----:B------:R-:W2:Y:S03]  /*6ed0*/  MUFU.EX2 R42, R42 ;  /* 0x0000002a002a7308 */ /* 0x000ea60000000800 */
[----:B------:R-:W-:Y:S01]  /*6ee0*/  @!P5 FMUL R43, R43, 0.5 ;  /* 0x3f0000002b2bd820 */ /* 0x000fe20000400000 */
[----:B-1----:R-:W-:Y:S01]  /*6ef0*/  @!P3 FMUL R41, R41, R41 ;  /* 0x000000292929b220 */ /* 0x002fe20000400000 */
[----:B------:R-:W-:Y:S01]  /*6f00*/  FSETP.GEU.AND P3, PT, R45, -126, PT ;  /* 0xc2fc00002d00780b */ /* 0x000fe20003f6e000 */
[----:B------:R-:W-:Y:S02]  /*6f10*/  WARPGROUP.DEPBAR.LE gsb0, 0x0 ;  /* 0x00008000000079c5 */ /* 0x000fe40000010000 */
[----:B------:R-:W-:Y:S01]  /*6f20*/  WARPGROUP.ARRIVE ;  /* 0x00000000000079c5 */ /* 0x000fe20000000000 */
[----:B------:R-:W-:Y:S01]  /*6f30*/  @!P6 FMUL R44, R44, 0.5 ;  /* 0x3f0000002c2ce820 */ /* 0x000fe20000400000 */
[----:B------:R-:W1:Y:S04]  /*6f40*/  MUFU.EX2 R43, R43 ;  /* 0x0000002b002b7308 */ /* 0x000e680000000800 */
[----:B------:R-:W-:Y:S01]  /*6f50*/  HGMMA.64x16x16.F32.BF16 R64, R24, gdesc[UR8].tnspB, R64, gsb0 ;  /* 0x4020000818407df0 */ /* 0x000fe20008001840 */
[----:B--2---:R-:W-:Y:S01]  /*6f60*/  @!P4 FMUL R42, R42, R42 ;  /* 0x0000002a2a2ac220 */ /* 0x004fe20000400000 */
[----:B------:R-:W-:-:S02]  /*6f70*/  FSETP.GEU.AND P4, PT, R89, -126, PT ;  /* 0xc2fc00005900780b */ /* 0x000fc40003f8e000 */
[----:B------:R-:W-:Y:S01]  /*6f80*/  @!P3 FMUL R45, R45, 0.5 ;  /* 0x3f0000002d2db820 */ /* 0x000fe20000400000 */
[----:B------:R-:W2:Y:S08]  /*6f90*/  MUFU.EX2 R44, R44 ;  /* 0x0000002c002c7308 */ /* 0x000eb00000000800 */
[----:B------:R-:W3:Y:S01]  /*6fa0*/  MUFU.EX2 R45, R45 ;  /* 0x0000002d002d7308 */ /* 0x000ee20000000800 */
[----:B-1----:R-:W-:Y:S01]  /*6fb0*/  @!P5 FMUL R43, R43, R43 ;  /* 0x0000002b2b2bd220 */ /* 0x002fe20000400000 */
[----:B------:R-:W-:Y:S01]  /*6fc0*/  FSETP.GEU.AND P5, PT, R87, -126, PT ;  /* 0xc2fc00005700780b */ /* 0x000fe20003fae000 */
[----:B------:R-:W-:-:S05]  /*6fd0*/  @!P4 FMUL R89, R89, 0.5 ;  /* 0x3f0000005959c820 */ /* 0x000fca0000400000 */
[----:B------:R1:W4:Y:S01]  /*6fe0*/  MUFU.EX2 R48, R89 ;  /* 0x0000005900307308 */ /* 0x0003220000000800 */
[----:B--2---:R-:W-:Y:S01]  /*6ff0*/  @!P6 FMUL R44, R44, R44 ;  /* 0x0000002c2c2ce220 */ /* 0x004fe20000400000 */
[----:B------:R-:W-:-:S05]  /*7000*/  FSETP.GEU.AND P6, PT, R90, -126, PT ;  /* 0xc2fc00005a00780b */ /* 0x000fca0003fce000 */
[----:B------:R-:W-:Y:S01]  /*7010*/  @!P5 FMUL R87, R87, 0.5 ;  /* 0x3f0000005757d820 */ /* 0x000fe20000400000 */
[----:B---3--:R-:W-:Y:S01]  /*7020*/  @!P3 FMUL R45, R45, R45 ;  /* 0x0000002d2d2db220 */ /* 0x008fe20000400000 */
[----:B------:R-:W-:Y:S02]  /*7030*/  FSETP.GEU.AND P3, PT, R49, -126, PT ;  /* 0xc2fc00003100780b */ /* 0x000fe40003f6e000 */
[----:B-1----:R-:W-:-:S04]  /*7040*/  MOV R89, 0xc0000010 ;  /* 0xc000001000597802 */ /* 0x002fc80000000f00 */
[----:B------:R-:W-:Y:S01]  /*7050*/  @!P6 FMUL R90, R90, 0.5 ;  /* 0x3f0000005a5ae820 */ /* 0x000fe20000400000 */
[----:B----4-:R-:W-:Y:S01]  /*7060*/  @!P4 FMUL R48, R48, R48 ;  /* 0x000000303030c220 */ /* 0x010fe20000400000 */
[----:B------:R-:W-:Y:S01]  /*7070*/  FSETP.GEU.AND P4, PT, R50, -126, PT ;  /* 0xc2fc00003200780b */ /* 0x000fe20003f8e000 */
[----:B------:R-:W-:Y:S02]  /*7080*/  WARPGROUP.DEPBAR.LE gsb0, 0x0 ;  /* 0x00008000000079c5 */ /* 0x000fe40000010000 */
[----:B------:R-:W-:Y:S02]  /*7090*/  WARPGROUP.ARRIVE ;  /* 0x00000000000079c5 */ /* 0x000fe40000000000 */
[----:B------:R-:W-:-:S04]  /*70a0*/  @!P3 FMUL R49, R49, 0.5 ;  /* 0x3f0000003131b820 */ /* 0x000fc80000400000 */
[----:B------:R-:W-:Y:S01]  /*70b0*/  HGMMA.64x16x16.F32.BF16 R56, R24, gdesc[UR16].tnspB, R56, gsb0 ;  /* 0x4020001018387df0 */ /* 0x000fe20008001838 */
[----:B------:R-:W-:-:S03]  /*70c0*/  R2UR UR18, R46 ;  /* 0x000000002e1272ca */ /* 0x000fc600000e0000 */
[----:B------:R-:W-:Y:S01]  /*70d0*/  @!P4 FMUL R50, R50, 0.5 ;  /* 0x3f0000003232c820 */ /* 0x000fe20000400000 */
[----:B------:R-:W-:Y:S01]  /*70e0*/  R2UR UR19, R47 ;  /* 0x000000002f1372ca */ /* 0x000fe200000e0000 */
[----:B------:R-:W1:Y:S08]  /*70f0*/  MUFU.EX2 R46, R87 ;  /* 0x00000057002e7308 */ /* 0x000e700000000800 */
[----:B------:R-:W2:Y:S08]  /*7100*/  MUFU.EX2 R47, R90 ;  /* 0x0000005a002f7308 */ /* 0x000eb00000000800 */
[----:B------:R-:W3:Y:S01]  /*7110*/  MUFU.EX2 R49, R49 ;  /* 0x0000003100317308 */ /* 0x000ee20000000800 */
[----:B-1----:R-:W-:Y:S01]  /*7120*/  @!P5 FMUL R46, R46, R46 ;  /* 0x0000002e2e2ed220 */ /* 0x002fe20000400000 */
[----:B------:R-:W-:-:S06]  /*7130*/  FSETP.GEU.AND P5, PT, R52, -126, PT ;  /* 0xc2fc00003400780b */ /* 0x000fcc0003fae000 */
[----:B------:R-:W1:Y:S01]  /*7140*/  MUFU.EX2 R50, R50 ;  /* 0x0000003200327308 */ /* 0x000e620000000800 */
[----:B--2---:R-:W-:Y:S01]  /*7150*/  @!P6 FMUL R47, R47, R47 ;  /* 0x0000002f2f2fe220 */ /* 0x004fe20000400000 */
[----:B------:R-:W-:-:S05]  /*7160*/  FSETP.GEU.AND P6, PT, R53, -126, PT ;  /* 0xc2fc00003500780b */ /* 0x000fca0003fce000 */
[----:B------:R-:W-:Y:S01]  /*7170*/  @!P5 FMUL R52, R52, 0.5 ;  /* 0x3f0000003434d820 */ /* 0x000fe20000400000 */
[----:B---3--:R-:W-:Y:S01]  /*7180*/  @!P3 FMUL R49, R49, R49 ;  /* 0x000000313131b220 */ /* 0x008fe20000400000 */
[----:B------:R-:W-:-:S04]  /*7190*/  FSETP.GEU.AND P3, PT, R54, -126, PT ;  /* 0xc2fc00003600780b */ /* 0x000fc80003f6e000 */
[----:B------:R-:W2:Y:S01]  /*71a0*/  MUFU.EX2 R52, R52 ;  /* 0x0000003400347308 */ /* 0x000ea20000000800 */
[----:B------:R-:W-:Y:S02]  /*71b0*/  WARPGROUP.DEPBAR.LE gsb0, 0x0 ;  /* 0x00008000000079c5 */ /* 0x000fe40000010000 */
[----:B------:R-:W-:Y:S02]  /*71c0*/  VIADD R24, R88, 0x20 ;  /* 0x0000002058187836 */ /* 0x000fe40000000000 */
[----:B-1----:R-:W-:Y:S01]  /*71d0*/  @!P4 FMUL R50, R50, R50 ;  /* 0x000000323232c220 */ /* 0x002fe20000400000 */
[----:B------:R-:W-:Y:S01]  /*71e0*/  IMAD.MOV.U32 R25, RZ, RZ, -0x3ffffff0 ;  /* 0xc0000010ff197424 */ /* 0x000fe200078e00ff */
[----:B------:R-:W-:Y:S01]  /*71f0*/  FSETP.GEU.AND P4, PT, R55, -126, PT ;  /* 0xc2fc00003700780b */ /* 0x000fe20003f8e000 */
[----:B------:R-:W-:Y:S01]  /*7200*/  VIADD R26, R88, 0xa0 ;  /* 0x000000a0581a7836 */ /* 0x000fe20000000000 */
[----:B------:R-:W-:Y:S01]  /*7210*/  R2UR UR6, R24 ;  /* 0x00000000180672ca */ /* 0x000fe200000e0000 */
[----:B------:R-:W-:Y:S01]  /*7220*/  IMAD.MOV.U32 R27, RZ, RZ, -0x3ffffff0 ;  /* 0xc0000010ff1b7424 */ /* 0x000fe200078e00ff */
[----:B------:R-:W-:Y:S01]  /*7230*/  R2UR UR7, R25 ;  /* 0x00000000190772ca */ /* 0x000fe200000e0000 */
[----:B------:R-:W-:Y:S01]  /*7240*/  @!P6 FMUL R53, R53, 0.5 ;  /* 0x3f0000003535e820 */ /* 0x000fe20000400000 */
[----:B------:R-:W-:Y:S01]  /*7250*/  R2UR UR10, R26 ;  /* 0x000000001a0a72ca */ /* 0x000fe200000e0000 */
[----:B------:R-:W-:Y:S01]  /*7260*/  @!P3 FMUL R54, R54, 0.5 ;  /* 0x3f0000003636b820 */ /* 0x000fe20000400000 */
[----:B------:R-:W-:-:S02]  /*7270*/  R2UR UR11, R27 ;  /* 0x000000001b0b72ca */ /* 0x000fc400000e0000 */
[----:B------:R-:W-:Y:S01]  /*7280*/  F2FP.BF16.F32.PACK_AB R24, R83, R34 ;  /* 0x000000225318723e */ /* 0x000fe200000010ff */
[----:B------:R-:W1:Y:S01]  /*7290*/  MUFU.EX2 R53, R53 ;  /* 0x0000003500357308 */ /* 0x000e620000000800 */
[----:B------:R-:W-:Y:S01]  /*72a0*/  F2FP.BF16.F32.PACK_AB R25, R86, R85 ;  /* 0x000000555619723e */ /* 0x000fe200000010ff */
[----:B------:R-:W-:Y:S01]  /*72b0*/  @!P4 FMUL R55, R55, 0.5 ;  /* 0x3f0000003737c820 */ /* 0x000fe20000400000 */
[----:B------:R-:W-:Y:S01]  /*72c0*/  F2FP.BF16.F32.PACK_AB R26, R36, R35 ;  /* 0x00000023241a723e */ /* 0x000fe200000010ff */
[----:B--2---:R-:W-:Y:S01]  /*72d0*/  @!P5 FMUL R52, R52, R52 ;  /* 0x000000343434d220 */ /* 0x004fe20000400000 */
[----:B------:R-:W-:Y:S01]  /*72e0*/  F2FP.BF16.F32.PACK_AB R27, R38, R37 ;  /* 0x00000025261b723e */ /* 0x000fe200000010ff */
[----:B------:R-:W-:Y:S01]  /*72f0*/  FADD R34, R31, R34 ;  /* 0x000000221f227221 */ /* 0x000fe20000000000 */
[----:B------:R-:W-:Y:S01]  /*7300*/  FADD R85, R32, R85 ;  /* 0x0000005520557221 */ /* 0x000fe20000000000 */
[----:B------:R-:W2:Y:S01]  /*7310*/  MUFU.EX2 R54, R54 ;  /* 0x0000003600367308 */ /* 0x000ea20000000800 */
[----:B------:R-:W-:Y:S01]  /*7320*/  WARPGROUP.ARRIVE ;  /* 0x00000000000079c5 */ /* 0x000fe20000000000 */
[----:B------:R-:W-:Y:S01]  /*7330*/  FADD R34, R34, R83 ;  /* 0x0000005322227221 */ /* 0x000fe20000000000 */
[----:B------:R-:W-:-:S03]  /*7340*/  FADD R86, R85, R86 ;  /* 0x0000005655567221 */ /* 0x000fc60000000000 */
[----:B------:R-:W-:Y:S01]  /*7350*/  FADD R35, R34, R35 ;  /* 0x0000002322237221 */ /* 0x000fe20000000000 */
[----:B------:R-:W-:Y:S01]  /*7360*/  HGMMA.64x16x16.F32.BF16 R72, R24, gdesc[UR4].tnspB, R72, gsb0 ;  /* 0x4020000418487df0 */ /* 0x000fe20008001848 */
[----:B------:R-:W3:Y:S01]  /*7370*/  MUFU.EX2 R55, R55 ;  /* 0x0000003700377308 */ /* 0x000ee20000000800 */
[----:B-1----:R-:W-:Y:S01]  /*7380*/  @!P6 FMUL R53, R53, R53 ;  /* 0x000000353535e220 */ /* 0x002fe20000400000 */
[----:B------:R-:W-:Y:S01]  /*7390*/  FADD R37, R86, R37 ;  /* 0x0000002556257221 */ /* 0x000fe20000000000 */
[----:B------:R-:W-:-:S03]  /*73a0*/  FADD R36, R35, R36 ;  /* 0x0000002423247221 */ /* 0x000fc60000000000 */
[----:B------:R-:W-:Y:S01]  /*73b0*/  FADD R38, R37, R38 ;  /* 0x0000002625267221 */ /* 0x000fe20000000000 */
[----:B--2---:R-:W-:Y:S01]  /*73c0*/  @!P3 FMUL R54, R54, R54 ;  /* 0x000000363636b220 */ /* 0x004fe20000400000 */
[----:B---3--:R-:W-:Y:S01]  /*73d0*/  @!P4 FMUL R55, R55, R55 ;  /* 0x000000373737c220 */ /* 0x008fe20000400000 */
[----:B------:R-:W-:Y:S02]  /*73e0*/  WARPGROUP.DEPBAR.LE gsb0, 0x0 ;  /* 0x00008000000079c5 */ /* 0x000fe40000010000 */
[----:B------:R-:W-:-:S06]  /*73f0*/  WARPGROUP.ARRIVE ;  /* 0x00000000000079c5 */ /* 0x000fcc0000000000 */
[----:B------:R-:W-:Y:S03]  /*7400*/  HGMMA.64x16x16.F32.BF16 R64, R24, gdesc[UR8].tnspB, R64, gsb0 ;  /* 0x4020000818407df0 */ /* 0x000fe60008001840 */
[----:B------:R-:W-:Y:S02]  /*7410*/  WARPGROUP.DEPBAR.LE gsb0, 0x0 ;  /* 0x00008000000079c5 */ /* 0x000fe40000010000 */
[----:B------:R-:W-:-:S06]  /*7420*/  WARPGROUP.ARRIVE ;  /* 0x00000000000079c5 */ /* 0x000fcc0000000000 */
[----:B------:R-:W-:Y:S03]  /*7430*/  HGMMA.64x16x16.F32.BF16 R56, R24, gdesc[UR16].tnspB, R56, gsb0 ;  /* 0x4020001018387df0 */ /* 0x000fe60008001838 */
[----:B------:R-:W-:Y:S02]  /*7440*/  WARPGROUP.DEPBAR.LE gsb0, 0x0 ;  /* 0x00008000000079c5 */ /* 0x000fe40000010000 */
[C---:B------:R-:W-:Y:S01]  /*7450*/  VIADD R24, R88.reuse, 0x40 ;  /* 0x0000004058187836 */ /* 0x040fe20000000000 */
[----:B------:R-:W-:Y:S01]  /*7460*/  IADD3 R26, R88, 0xc0, RZ ;  /* 0x000000c0581a7810 */ /* 0x000fe20007ffe0ff */
[----:B------:R-:W-:Y:S02]  /*7470*/  IMAD.MOV.U32 R25, RZ, RZ, -0x3ffffff0 ;  /* 0xc0000010ff197424 */ /* 0x000fe400078e00ff */
[----:B------:R-:W-:Y:S01]  /*7480*/  IMAD.MOV.U32 R27, RZ, RZ, -0x3ffffff0 ;  /* 0xc0000010ff1b7424 */ /* 0x000fe200078e00ff */
[----:B------:R-:W-:Y:S01]  /*7490*/  R2UR UR6, R24 ;  /* 0x00000000180672ca */ /* 0x000fe200000e0000 */
[----:B------:R-:W-:Y:S01]  /*74a0*/  VIADD R24, R88, 0x140 ;  /* 0x0000014058187836 */ /* 0x000fe20000000000 */
[----:B------:R-:W-:Y:S01]  /*74b0*/  R2UR UR7, R25 ;  /* 0x00000000190772ca */ /* 0x000fe200000e0000 */
[----:B------:R-:W-:Y:S01]  /*74c0*/  IMAD.MOV.U32 R25, RZ, RZ, -0x3ffffff0 ;  /* 0xc0000010ff197424 */ /* 0x000fe200078e00ff */
[----:B------:R-:W-:Y:S01]  /*74d0*/  R2UR UR10, R26 ;  /* 0x000000001a0a72ca */ /* 0x000fe200000e0000 */
[----:B------:R-:W-:Y:S01]  /*74e0*/  VIADD R88, R88, 0x160 ;  /* 0x0000016058587836 */ /* 0x000fe20000000000 */
[----:B------:R-:W-:-:S02]  /*74f0*/  R2UR UR11, R27 ;  /* 0x000000001b0b72ca */ /* 0x000fc400000e0000 */
[----:B------:R-:W-:Y:S02]  /*7500*/  R2UR UR18, R24 ;  /* 0x00000000181272ca */ /* 0x000fe400000e0000 */
[----:B------:R-:W-:Y:S02]  /*7510*/  R2UR UR19, R25 ;  /* 0x00000000191372ca */ /* 0x000fe400000e0000 */
[----:B------:R-:W-:Y:S01]  /*7520*/  F2FP.BF16.F32.PACK_AB R24, R40, R39 ;  /* 0x000000272818723e */ /* 0x000fe200000010ff */
[----:B------:R-:W-:Y:S01]  /*7530*/  FADD R39, R36, R39 ;  /* 0x0000002724277221 */ /* 0x000fe20000000000 */
[----:B------:R-:W-:Y:S01]  /*7540*/  F2FP.BF16.F32.PACK_AB R25, R42, R41 ;  /* 0x000000292a19723e */ /* 0x000fe200000010ff */
[----:B------:R-:W-:Y:S01]  /*7550*/  FADD R41, R38, R41 ;  /* 0x0000002926297221 */ /* 0x000fe20000000000 */
        /* <DEDUP_REMOVED lines=10> */
[----:B------:R-:W-:Y:S02]  /*7600*/  R2UR UR6, R12 ;  /* 0x000000000c0672ca */ /* 0x000fe400000e0000 */
[----:B------:R-:W-:Y:S01]  /*7610*/  R2UR UR7, R13 ;  /* 0x000000000d0772ca */ /* 0x000fe200000e0000 */
[----:B------:R-:W-:-:S02]  /*7620*/  WARPGROUP.DEPBAR.LE gsb0, 0x0 ;  /* 0x00008000000079c5 */ /* 0x000fc40000010000 */
[----:B------:R-:W-:-:S06]  /*7630*/  WARPGROUP.ARRIVE ;  /* 0x00000000000079c5 */ /* 0x000fcc0000000000 */
[----:B------:R-:W-:Y:S01]  /*7640*/  HGMMA.64x16x16.F32.BF16 R64, R24, gdesc[UR8].tnspB, R64, gsb0 ;  /* 0x4020000818407df0 */ /* 0x000fe20008001840 */
[----:B------:R-:W-:Y:S02]  /*7650*/  R2UR UR10, R22 ;  /* 0x00000000160a72ca */ /* 0x000fe400000e0000 */
[----:B------:R-:W-:Y:S01]  /*7660*/  R2UR UR11, R23 ;  /* 0x00000000170b72ca */ /* 0x000fe200000e0000 */
[----:B------:R-:W-:Y:S02]  /*7670*/  WARPGROUP.DEPBAR.LE gsb0, 0x0 ;  /* 0x00008000000079c5 */ /* 0x000fe40000010000 */
[----:B------:R-:W-:-:S06]  /*7680*/  WARPGROUP.ARRIVE ;  /* 0x00000000000079c5 */ /* 0x000fcc0000000000 */
[----:B------:R-:W-:Y:S01]  /*7690*/  HGMMA.64x16x16.F32.BF16 R56, R24, gdesc[UR16].tnspB, R56, gsb0 ;  /* 0x4020001018387df0 */ /* 0x000fe20008001838 */
[----:B------:R-:W-:Y:S02]  /*76a0*/  R2UR UR18, R88 ;  /* 0x00000000581272ca */ /* 0x000fe400000e0000 */
[----:B------:R-:W-:Y:S01]  /*76b0*/  R2UR UR19, R89 ;  /* 0x00000000591372ca */ /* 0x000fe200000e0000 */
[----:B------:R-:W-:Y:S02]  /*76c0*/  WARPGROUP.DEPBAR.LE gsb0, 0x0 ;  /* 0x00008000000079c5 */ /* 0x000fe40000010000 */
        /* <DEDUP_REMOVED lines=13> */
[----:B------:R-:W-:Y:S03]  /*77a0*/  HGMMA.64x16x16.F32.BF16 R72, R24, gdesc[UR4].tnspB, R72, gsb0 ;  /* 0x4020000418487df0 */ /* 0x000fe60008001848 */
[----:B------:R-:W-:-:S02]  /*77b0*/  WARPGROUP.DEPBAR.LE gsb0, 0x0 ;  /* 0x00008000000079c5 */ /* 0x000fc40000010000 */
[----:B------:R-:W-:-:S06]  /*77c0*/  WARPGROUP.ARRIVE ;  /* 0x00000000000079c5 */ /* 0x000fcc0000000000 */
[----:B------:R-:W-:Y:S03]  /*77d0*/  HGMMA.64x16x16.F32.BF16 R64, R24, gdesc[UR8].tnspB, R64, gsb0 ;  /* 0x4020000818407df0 */ /* 0x000fe60008001840 */
[----:B------:R-:W-:Y:S02]  /*77e0*/  WARPGROUP.DEPBAR.LE gsb0, 0x0 ;  /* 0x00008000000079c5 */ /* 0x000fe40000010000 */
[----:B------:R-:W-:-:S06]  /*77f0*/  WARPGROUP.ARRIVE ;  /* 0x00000000000079c5 */ /* 0x000fcc0000000000 */
[----:B------:R-:W-:Y:S03]  /*7800*/  HGMMA.64x16x16.F32.BF16 R56, R24, gdesc[UR16].tnspB, R56, gsb0 ;  /* 0x4020001018387df0 */ /* 0x000fe60008001838 */
[----:B------:R-:W-:Y:S02]  /*7810*/  WARPGROUP.DEPBAR.LE gsb0, 0x0 ;  /* 0x00008000000079c5 */ /* 0x000fe40000010000 */
[----:B------:R-:W-:-:S05]  /*7820*/  SEL R24, R10, RZ, P2 ;  /* 0x000000ff0a187207 */ /* 0x000fca0001000000 */
[----:B------:R-:W-:-:S05]  /*7830*/  IMAD R10, R24, 0x8, R15 ;  /* 0x00000008180a7824 */ /* 0x000fca00078e020f */
[----:B------:R-:W-:-:S04]  /*7840*/  PRMT R10, RZ, 0x654, R10 ;  /* 0x00000654ff0a7816 */ /* 0x000fc8000000000a */
[----:B------:R1:W-:Y:S01]  /*7850*/  SYNCS.ARRIVE.TRANS64.RED.A1T0 RZ, [R10+URZ], RZ ;  /* 0x000000ff0aff79a7 */ /* 0x0003e2000810043f */
[----:B------:R-:W-:Y:S05]  /*7860*/  @P1 BRA `(.L_x_46) ;  /* 0x0000000000dc1947 */ /* 0x000fea0003800000 */
[----:B------:R-:W-:Y:S01]  /*7870*/  ISETP.LT.OR P1, PT, R5, 0x1, !P0 ;  /* 0x000000010500780c */ /* 0x000fe20004721670 */
[----:B------:R-:W-:-:S12]  /*7880*/  BSSY B0, `(.L_x_47) ;  /* 0x0000034000007945 */ /* 0x000fd80003800000 */
[----:B------:R-:W-:Y:S05]  /*7890*/  @P1 BRA `(.L_x_48) ;  /* 0x0000000000c81947 */ /* 0x000fea0003800000 */
[----:B------:R-:W-:Y:S01]  /*78a0*/  ISETP.NE.AND P2, PT, R8, RZ, PT ;  /* 0x000000ff0800720c */ /* 0x000fe20003f45270 */
[----:B-1----:R-:W-:Y:S01]  /*78b0*/  IMAD R10, R3, 0x8, R2 ;  /* 0x00000008030a7824 */ /* 0x002fe200078e0202 */
[----:B------:R-:W-:-:S11]  /*78c0*/  SHF.L.U32 R21, R4, 0x1f, RZ ;  /* 0x0000001f04157819 */ /* 0x000fd600000006ff */
.L_x_49:
        /* <DEDUP_REMOVED lines=10> */
.L_x_50:
[----:B-12---:R-:W-:Y:S01]  /*7970*/  IMAD R21, R3, 0x1800, R2 ;  /* 0x0000180003157824 */ /* 0x006fe200078e0202 */
[----:B------:R-:W-:Y:S01]  /*7980*/  R2UR UR25, R10 ;  /* 0x000000000a1972ca */ /* 0x000fe200000e0000 */
[----:B------:R-:W-:Y:S01]  /*7990*/  ULDC.64 UR6, c[0x0][0x198] ;  /* 0x0000660000067ab9 */ /* 0x000fe20000000a00 */
[C---:B------:R-:W-:Y:S01]  /*79a0*/  R2UR UR27, R6.reuse ;  /* 0x00000000061b72ca */ /* 0x040fe200000e0000 */
        /* <DEDUP_REMOVED lines=11> */
[C---:B------:R-:W-:Y:S01]  /*7a60*/  ISETP.NE.AND P1, PT, R3.reuse, 0x4, PT ;  /* 0x000000040300780c */ /* 0x040fe20003f25270 */
[----:B------:R-:W-:Y:S01]  /*7a70*/  USHF.L.U32 UR27, UR27, 0x6, URZ ;  /* 0x000000061b1b7899 */ /* 0x000fe2000800063f */
[----:B------:R-:W-:Y:S01]  /*7a80*/  IADD3 R6, R6, 0x1, RZ ;  /* 0x0000000106067810 */ /* 0x000fe20007ffe0ff */
        /* <DEDUP_REMOVED lines=18> */
[----:B--2---:R-:W-:Y:S01]  /*7bb0*/  NOP ;  /* 0x0000000000007918 */ /* 0x004fe20000000000 */
.L_x_48:
[----:B------:R-:W-:Y:S05]  /*7bc0*/  BSYNC B0 ;  /* 0x0000000000007941 */ /* 0x000fea0003800000 */
.L_x_47:
[----:B------:R-:W-:-:S07]  /*7bd0*/  VIADD R5, R5, 0xffffffff ;  /* 0xffffffff05057836 */ /* 0x000fce0000000000 */
.L_x_46:
[----:B------:R-:W-:Y:S01]  /*7be0*/  ISETP.GT.AND P3, PT, R20, 0x1, PT ;  /* 0x000000011400780c */ /* 0x000fe20003f64270 */
[----:B------:R-:W-:Y:S01]  /*7bf0*/  VIADD R19, R19, 0x1 ;  /* 0x0000000113137836 */ /* 0x000fe20000000000 */
[----:B------:R-:W-:Y:S01]  /*7c00*/  IADD3 R14, R14, 0x40, RZ ;  /* 0x000000400e0e7810 */ /* 0x000fe20007ffe0ff */
[----:B-1----:R-:W-:Y:S02]  /*7c10*/  VIADD R10, R24, 0x1 ;  /* 0x00000001180a7836 */ /* 0x002fe40000000000 */
[----:B------:R-:W-:Y:S01]  /*7c20*/  VIADD R20, R20, 0xffffffff ;  /* 0xffffffff14147836 */ /* 0x000fe20000000000 */
[----:B------:R-:W-:Y:S01]  /*7c30*/  ISETP.NE.AND P1, PT, R19, 0x4, PT ;  /* 0x000000041300780c */ /* 0x000fe20003f25270 */
[----:B------:R-:W-:Y:S01]  /*7c40*/  IMAD.MOV.U32 R21, RZ, RZ, R17 ;  /* 0x000000ffff157224 */ /* 0x000fe200078e0011 */
[----:B------:R-:W-:Y:S02]  /*7c50*/  ISETP.NE.AND P2, PT, R10, 0x4, PT ;  /* 0x000000040a00780c */ /* 0x000fe40003f45270 */
[----:B------:R-:W-:-:S02]  /*7c60*/  SEL R22, RZ, 0x1, P1 ;  /* 0x00000001ff167807 */ /* 0x000fc40000800000 */
[----:B------:R-:W-:Y:S02]  /*7c70*/  SEL R19, R19, RZ, P1 ;  /* 0x000000ff13137207 */ /* 0x000fe40000800000 */
[----:B------:R-:W-:Y:S01]  /*7c80*/  LOP3.LUT R9, R9, R22, RZ, 0x3c, !PT ;  /* 0x0000001609097212 */ /* 0x000fe200078e3cff */
[----:B------:R-:W-:Y:S01]  /*7c90*/  IMAD.MOV.U32 R22, RZ, RZ, R16 ;  /* 0x000000ffff167224 */ /* 0x000fe200078e0010 */
[----:B------:R-:W-:Y:S01]  /*7ca0*/  SEL R10, R10, RZ, P2 ;  /* 0x000000ff0a0a7207 */ /* 0x000fe20001000000 */
[----:B------:R-:W-:Y:S06]  /*7cb0*/  @P3 BRA `(.L_x_51) ;  /* 0xffffffd800183947 */ /* 0x000fec000383ffff */
.L_x_37:
[----:B------:R-:W-:Y:S05]  /*7cc0*/  WARPSYNC.ALL ;  /* 0x0000000000007948 */ /* 0x000fea0003800000 */
[----:B------:R-:W2:Y:S01]  /*7cd0*/  SHFL.BFLY PT, R0, R13, 0x1, 0x1f ;  /* 0x0c201f000d007f89 */ /* 0x000ea200000e0000 */
[----:B------:R-:W-:Y:S01]  /*7ce0*/  BSSY B0, `(.L_x_52) ;  /* 0x0000023000007945 */ /* 0x000fe20003800000 */
[----:B------:R-:W-:Y:S01]  /*7cf0*/  IMAD.MOV.U32 R4, RZ, RZ, 0x7f800000 ;  /* 0x7f800000ff047424 */ /* 0x000fe200078e00ff */
[----:B------:R-:W-:Y:S01]  /*7d00*/  MOV R8, 0x3f800000 ;  /* 0x3f80000000087802 */ /* 0x000fe20000000f00 */
[----:B------:R-:W3:Y:S01]  /*7d10*/  SHFL.BFLY PT, R3, R12, 0x1, 0x1f ;  /* 0x0c201f000c037f89 */ /* 0x000ee200000e0000 */
[----:B------:R-:W-:-:S02]  /*7d20*/  IMAD.MOV.U32 R7, RZ, RZ, 0x3f800000 ;  /* 0x3f800000ff077424 */ /* 0x000fc400078e00ff */
[----:B--2---:R-:W-:Y:S01]  /*7d30*/  FADD R0, R0, R13 ;  /* 0x0000000d00007221 */ /* 0x004fe20000000000 */
[----:B---3--:R-:W-:-:S04]  /*7d40*/  FADD R14, R3, R12 ;  /* 0x0000000c030e7221 */ /* 0x008fc80000000000 */
[----:B------:R-:W2:Y:S04]  /*7d50*/  SHFL.BFLY PT, R5, R0, 0x2, 0x1f ;  /* 0x0c401f0000057f89 */ /* 0x000ea800000e0000 */
[----:B------:R-:W3:Y:S01]  /*7d60*/  SHFL.BFLY PT, R15, R14, 0x2, 0x1f ;  /* 0x0c401f000e0f7f89 */ /* 0x000ee200000e0000 */
[C---:B--2---:R-:W-:Y:S01]  /*7d70*/  FSETP.NE.AND P0, PT, R0.reuse, -R5, PT ;  /* 0x800000050000720b */ /* 0x044fe20003f05000 */
[----:B------:R-:W-:Y:S01]  /*7d80*/  FADD R3, R0, R5 ;  /* 0x0000000500037221 */ /* 0x000fe20000000000 */
[----:B------:R-:W-:Y:S02]  /*7d90*/  IMAD.MOV.U32 R5, RZ, RZ, 0x7f800000 ;  /* 0x7f800000ff057424 */ /* 0x000fe400078e00ff */
[----:B---3--:R-:W-:-:S09]  /*7da0*/  FADD R6, R14, R15 ;  /* 0x0000000f0e067221 */ /* 0x008fd20000000000 */
[----:B------:R-:W-:Y:S05]  /*7db0*/  @!P0 BRA `(.L_x_53) ;  /* 0x0000000000548947 */ /* 0x000fea0003800000 */
[----:B------:R-:W-:Y:S01]  /*7dc0*/  VIADD R0, R3, 0x1800000 ;  /* 0x0180000003007836 */ /* 0x000fe20000000000 */
[----:B------:R-:W-:Y:S04]  /*7dd0*/  BSSY B1, `(.L_x_54) ;  /* 0x000000c000017945 */ /* 0x000fe80003800000 */
[----:B------:R-:W-:-:S04]  /*7de0*/  LOP3.LUT R0, R0, 0x7f800000, RZ, 0xc0, !PT ;  /* 0x7f80000000007812 */ /* 0x000fc800078ec0ff */
[----:B------:R-:W-:-:S13]  /*7df0*/  ISETP.GT.U32.AND P0, PT, R0, 0x1ffffff, PT ;  /* 0x01ffffff0000780c */ /* 0x000fda0003f04070 */
[----:B------:R-:W-:Y:S05]  /*7e00*/  @P0 BRA `(.L_x_55) ;  /* 0x0000000000100947 */ /* 0x000fea0003800000 */
[----:B------:R-:W-:-:S07]  /*7e10*/  MOV R12, 0x7e30 ;  /* 0x00007e30000c7802 */ /* 0x000fce0000000f00 */
[----:B-1----:R-:W-:Y:S05]  /*7e20*/  CALL.REL.NOINC `($__internal_0_$__cuda_sm20_rcp_rn_f32_slowpath) ;  /* 0x00000010005c7944 */ /* 0x002fea0003c00000 */
[----:B------:R-:W-:Y:S01]  /*7e30*/  IMAD.MOV.U32 R8, RZ, RZ, R0 ;  /* 0x000000ffff087224 */ /* 0x000fe200078e0000 */
[----:B------:R-:W-:Y:S06]  /*7e40*/  BRA `(.L_x_56) ;  /* 0x0000000000107947 */ /* 0x000fec0003800000 */
.L_x_55:
[----:B------:R-:W2:Y:S02]  /*7e50*/  MUFU.RCP R8, R3 ;  /* 0x0000000300087308 */ /* 0x000ea40000001000 */
[----:B--2---:R-:W-:-:S04]  /*7e60*/  FFMA R0, R3, R8, -1 ;  /* 0xbf80000003007423 */ /* 0x004fc80000000008 */
[----:B------:R-:W-:-:S04]  /*7e70*/  FADD.FTZ R5, -R0, -RZ ;  /* 0x800000ff00057221 */ /* 0x000fc80000010100 */
[----:B------:R-:W-:-:S07]  /*7e80*/  FFMA R8, R8, R5, R8 ;  /* 0x0000000508087223 */ /* 0x000fce0000000008 */
.L_x_56:
[----:B------:R-:W-:Y:S05]  /*7e90*/  BSYNC B1 ;  /* 0x0000000000017941 */ /* 0x000fea0003800000 */
.L_x_54:
[----:B------:R-:W-:Y:S01]  /*7ea0*/  FSETP.GEU.AND P0, PT, |R3|, 1.175494350822287508e-38, PT ;  /* 0x008000000300780b */ /* 0x000fe20003f0e200 */
[----:B------:R-:W-:-:S12]  /*7eb0*/  ULDC UR6, c[0x0][0x600] ;  /* 0x0001800000067ab9 */ /* 0x000fd80000000800 */
[----:B------:R-:W-:-:S04]  /*7ec0*/  @!P0 FMUL R3, R3, 16777216 ;  /* 0x4b80000003038820 */ /* 0x000fc80000400000 */
[----:B------:R-:W2:Y:S02]  /*7ed0*/  MUFU.LG2 R0, R3 ;  /* 0x0000000300007308 */ /* 0x000ea40000000c00 */
[----:B--2---:R-:W-:-:S04]  /*7ee0*/  @!P0 FADD R0, R0, -24 ;  /* 0xc1c0000000008421 */ /* 0x004fc80000000000 */
[----:B------:R-:W-:-:S04]  /*7ef0*/  FMUL R5, R0, 0.69314718246459960938 ;  /* 0x3f31721800057820 */ /* 0x000fc80000400000 */
[----:B------:R-:W-:-:S07]  /*7f00*/  FFMA R5, R16, UR6, R5 ;  /* 0x0000000610057c23 */ /* 0x000fce0008000005 */
.L_x_53:
[----:B------:R-:W-:Y:S05]  /*7f10*/  BSYNC B0 ;  /* 0x0000000000007941 */ /* 0x000fea0003800000 */
.L_x_52:
[----:B------:R-:W-:Y:S01]  /*7f20*/  FSETP.NE.AND P0, PT, R14, -R15, PT ;  /* 0x8000000f0e00720b */ /* 0x000fe20003f05000 */
[----:B------:R-:W-:Y:S01]  /*7f30*/  ULDC UR4, c[0x0][0x608] ;  /* 0x0001820000047ab9 */ /* 0x000fe20000000800 */
[----:B------:R-:W-:Y:S01]  /*7f40*/  BSSY B0, `(.L_x_57) ;  /* 0x0000025000007945 */ /* 0x000fe20003800000 */
[----:B------:R-:W-:-:S04]  /*7f50*/  FMUL R8, R8, UR4 ;  /* 0x0000000408087c20 */ /* 0x000fc80008400000 */
        /* <DEDUP_REMOVED lines=12> */
[----:B------:R-:W-:Y:S06]  /*8020*/  @!P0 BRA `(.L_x_58) ;  /* 0x0000000000588947 */ /* 0x000fec0003800000 */
[----:B------:R-:W-:Y:S01]  /*8030*/  VIADD R0, R6, 0x1800000 ;  /* 0x0180000006007836 */ /* 0x000fe20000000000 */
[----:B------:R-:W-:Y:S04]  /*8040*/  BSSY B1, `(.L_x_59) ;  /* 0x000000d000017945 */ /* 0x000fe80003800000 */
[----:B------:R-:W-:-:S04]  /*8050*/  LOP3.LUT R0, R0, 0x7f800000, RZ, 0xc0, !PT ;  /* 0x7f80000000007812 */ /* 0x000fc800078ec0ff */
[----:B------:R-:W-:-:S13]  /*8060*/  ISETP.GT.U32.AND P0, PT, R0, 0x1ffffff, PT ;  /* 0x01ffffff0000780c */ /* 0x000fda0003f04070 */
[----:B------:R-:W-:Y:S05]  /*8070*/  @P0 BRA `(.L_x_60) ;  /* 0x0000000000140947 */ /* 0x000fea0003800000 */
[----:B------:R-:W-:Y:S02]  /*8080*/  MOV R3, R6 ;  /* 0x0000000600037202 */ /* 0x000fe40000000f00 */
[----:B------:R-:W-:-:S07]  /*8090*/  MOV R12, 0x80b0 ;  /* 0x000080b0000c7802 */ /* 0x000fce0000000f00 */
[----:B-1----:R-:W-:Y:S05]  /*80a0*/  CALL.REL.NOINC `($__internal_0_$__cuda_sm20_rcp_rn_f32_slowpath) ;  /* 0x0000000c00bc7944 */ /* 0x002fea0003c00000 */
[----:B------:R-:W-:Y:S01]  /*80b0*/  IMAD.MOV.U32 R7, RZ, RZ, R0 ;  /* 0x000000ffff077224 */ /* 0x000fe200078e0000 */
[----:B------:R-:W-:Y:S06]  /*80c0*/  BRA `(.L_x_61) ;  /* 0x0000000000107947 */ /* 0x000fec0003800000 */
.L_x_60:
[----:B------:R-:W2:Y:S02]  /*80d0*/  MUFU.RCP R7, R6 ;  /* 0x0000000600077308 */ /* 0x000ea40000001000 */
[----:B--2---:R-:W-:-:S04]  /*80e0*/  FFMA R0, R6, R7, -1 ;  /* 0xbf80000006007423 */ /* 0x004fc80000000007 */
[----:B------:R-:W-:-:S04]  /*80f0*/  FADD.FTZ R0, -R0, -RZ ;  /* 0x800000ff00007221 */ /* 0x000fc80000010100 */
[----:B------:R-:W-:-:S07]  /*8100*/  FFMA R7, R7, R0, R7 ;  /* 0x0000000007077223 */ /* 0x000fce0000000007 */
.L_x_61:
[----:B------:R-:W-:Y:S05]  /*8110*/  BSYNC B1 ;  /* 0x0000000000017941 */ /* 0x000fea0003800000 */
.L_x_59:
[----:B------:R-:W-:Y:S01]  /*8120*/  FSETP.GEU.AND P0, PT, |R6|, 1.175494350822287508e-38, PT ;  /* 0x008000000600780b */ /* 0x000fe20003f0e200 */
[----:B------:R-:W-:-:S12]  /*8130*/  ULDC UR4, c[0x0][0x600] ;  /* 0x0001800000047ab9 */ /* 0x000fd80000000800 */
[----:B------:R-:W-:-:S04]  /*8140*/  @!P0 FMUL R6, R6, 16777216 ;  /* 0x4b80000006068820 */ /* 0x000fc80000400000 */
[----:B------:R-:W2:Y:S02]  /*8150*/  MUFU.LG2 R0, R6 ;  /* 0x0000000600007308 */ /* 0x000ea40000000c00 */
[----:B--2---:R-:W-:-:S04]  /*8160*/  @!P0 FADD R0, R0, -24 ;  /* 0xc1c0000000008421 */ /* 0x004fc80000000000 */
[----:B------:R-:W-:-:S04]  /*8170*/  FMUL R0, R0, 0.69314718246459960938 ;  /* 0x3f31721800007820 */ /* 0x000fc80000400000 */
[----:B------:R-:W-:-:S07]  /*8180*/  FFMA R4, R17, UR4, R0 ;  /* 0x0000000411047c23 */ /* 0x000fce0008000000 */
.L_x_58:
[----:B------:R-:W-:Y:S05]  /*8190*/  BSYNC B0 ;  /* 0x0000000000007941 */ /* 0x000fea0003800000 */
.L_x_57:
[----:B------:R-:W1:Y:S01]  /*81a0*/  S2R R3, SR_TID.X ;  /* 0x0000000000037919 */ /* 0x000e620000002100 */
[----:B------:R-:W-:Y:S01]  /*81b0*/  ULDC UR4, c[0x0][0x608] ;  /* 0x0001820000047ab9 */ /* 0x000fe20000000800 */
[----:B------:R-:W-:Y:S01]  /*81c0*/  ULDC.64 UR8, c[0x0][0x208] ;  /* 0x0000820000087ab9 */ /* 0x000fe20000000a00 */
[----:B------:R-:W-:Y:S01]  /*81d0*/  FMUL R0, R7, UR4 ;  /* 0x0000000407007c20 */ /* 0x000fe20008400000 */
[----:B------:R-:W-:Y:S01]  /*81e0*/  BSSY B0, `(.L_x_62) ;  /* 0x000001a000007945 */ /* 0x000fe20003800000 */
[C---:B-1----:R-:W-:Y:S02]  /*81f0*/  LOP3.LUT P0, R18, R3.reuse, 0x3, RZ, 0xc0, !PT ;  /* 0x0000000303127812 */ /* 0x042fe4000780c0ff */
[----:B------:R-:W-:-:S04]  /*8200*/  LOP3.LUT R16, R3, 0x7f, RZ, 0xc0, !PT ;  /* 0x0000007f03107812 */ /* 0x000fc800078ec0ff */
[----:B------:R-:W-:-:S07]  /*8210*/  SHF.R.U32.HI R17, RZ, 0x5, R16 ;  /* 0x00000005ff117819 */ /* 0x000fce0000011610 */
[----:B------:R-:W-:Y:S05]  /*8220*/  @P0 BRA `(.L_x_63) ;  /* 0x0000000000540947 */ /* 0x000fea0003800000 */
[----:B------:R-:W1:Y:S01]  /*8230*/  S2UR UR4, SR_CTAID.X ;  /* 0x00000000000479c3 */ /* 0x000e620000002500 */
[----:B------:R-:W-:Y:S01]  /*8240*/  SHF.R.U32.HI R3, RZ, 0x2, R3 ;  /* 0x00000002ff037819 */ /* 0x000fe20000011603 */
[----:B------:R-:W-:-:S03]  /*8250*/  IMAD.SHL.U32 R6, R17, 0x10, RZ ;  /* 0x0000001011067824 */ /* 0x000fc600078e00ff */
[----:B------:R-:W-:-:S04]  /*8260*/  LOP3.LUT R3, R3, 0x7, RZ, 0xc0, !PT ;  /* 0x0000000703037812 */ /* 0x000fc800078ec0ff */
[----:B------:R-:W-:Y:S01]  /*8270*/  LOP3.LUT R3, R6, 0xfffffff0, R3, 0xe2, !PT ;  /* 0xfffffff006037812 */ /* 0x000fe200078ee203 */
[----:B-1----:R-:W-:-:S03]  /*8280*/  USHF.L.U32 UR6, UR4, 0x6, URZ ;  /* 0x0000000604067899 */ /* 0x002fc6000800063f */
[----:B------:R-:W-:Y:S02]  /*8290*/  ULDC.64 UR4, c[0x0][0x688] ;  /* 0x0001a20000047ab9 */ /* 0x000fe40000000a00 */
[----:B------:R-:W-:Y:S02]  /*82a0*/  UIMAD UR4, UR36, UR4, UR6 ;  /* 0x00000004240472a4 */ /* 0x000fe4000f8e0206 */
[----:B------:R-:W-:Y:S02]  /*82b0*/  VIADD R6, R3, UR6 ;  /* 0x0000000603067c36 */ /* 0x000fe40008000000 */
[----:B------:R-:W-:Y:S02]  /*82c0*/  UIMAD UR4, UR37, UR5, UR4 ;  /* 0x00000005250472a4 */ /* 0x000fe4000f8e0204 */
[C---:B------:R-:W-:Y:S01]  /*82d0*/  VIADD R7, R6.reuse, 0x8 ;  /* 0x0000000806077836 */ /* 0x040fe20000000000 */
[----:B------:R-:W-:Y:S02]  /*82e0*/  ULDC UR5, c[0x0][0x288] ;  /* 0x0000a20000057ab9 */ /* 0x000fe40000000800 */
[----:B------:R-:W-:-:S02]  /*82f0*/  ISETP.GE.U32.AND P0, PT, R6, UR5, PT ;  /* 0x0000000506007c0c */ /* 0x000fc4000bf06070 */
[----:B------:R-:W-:Y:S02]  /*8300*/  IADD3 R3, P2, R3, UR4, RZ ;  /* 0x0000000403037c10 */ /* 0x000fe4000ff5e0ff */
[----:B------:R-:W-:Y:S01]  /*8310*/  ISETP.GE.U32.AND P1, PT, R7, UR5, PT ;  /* 0x0000000507007c0c */ /* 0x000fe2000bf26070 */
[----:B------:R-:W-:Y:S01]  /*8320*/  ULDC.64 UR4, c[0x0][0x680] ;  /* 0x0001a00000047ab9 */ /* 0x000fe20000000a00 */
[----:B------:R-:W-:Y:S02]  /*8330*/  IADD3.X R8, RZ, RZ, RZ, P2, !PT ;  /* 0x000000ffff087210 */ /* 0x000fe400017fe4ff */
[----:B------:R-:W-:-:S04]  /*8340*/  LEA R6, P2, R3, UR4, 0x2 ;  /* 0x0000000403067c11 */ /* 0x000fc8000f8410ff */
[----:B------:R-:W-:-:S05]  /*8350*/  LEA.HI.X R7, R3, UR5, R8, 0x2, P2 ;  /* 0x0000000503077c11 */ /* 0x000fca00090f1408 */
[----:B------:R1:W-:Y:S04]  /*8360*/  @!P0 STG.E desc[UR8][R6.64], R5 ;  /* 0x0000000506008986 */ /* 0x0003e8000c101908 */
[----:B------:R1:W-:Y:S02]  /*8370*/  @!P1 STG.E desc[UR8][R6.64+0x20], R4 ;  /* 0x0000200406009986 */ /* 0x0003e4000c101908 */
.L_x_63:
[----:B------:R-:W-:Y:S05]  /*8380*/  BSYNC B0 ;  /* 0x0000000000007941 */ /* 0x000fea0003800000 */
.L_x_62:
[----:B------:R-:W-:Y:S01]  /*8390*/  ULDC.64 UR4, c[0x0][0x730] ;  /* 0x0001cc0000047ab9 */ /* 0x000fe20000000a00 */
[-C--:B------:R-:W-:Y:S01]  /*83a0*/  FMUL R74, R74, R0.reuse ;  /* 0x000000004a4a7220 */ /* 0x080fe20000400000 */
[----:B------:R-:W-:Y:S01]  /*83b0*/  ISETP.NE.U32.AND P0, PT, RZ, UR4, PT ;  /* 0x00000004ff007c0c */ /* 0x000fe2000bf05070 */
[-C--:B------:R-:W-:Y:S01]  /*83c0*/  FMUL R22, R75, R0.reuse ;  /* 0x000000004b167220 */ /* 0x080fe20000400000 */
[-C--:B------:R-:W-:Y:S01]  /*83d0*/  FMUL R78, R78, R0.reuse ;  /* 0x000000004e4e7220 */ /* 0x080fe20000400000 */
[-C--:B------:R-:W-:Y:S01]  /*83e0*/  FMUL R24, R79, R0.reuse ;  /* 0x000000004f187220 */ /* 0x080fe20000400000 */
[----:B------:R-:W-:Y:S01]  /*83f0*/  ISETP.NE.AND.EX P0, PT, RZ, UR5, PT, P0 ;  /* 0x00000005ff007c0c */ /* 0x000fe2000bf05300 */
[-C--:B------:R-:W-:Y:S01]  /*8400*/  FMUL R66, R66, R0.reuse ;  /* 0x0000000042427220 */ /* 0x080fe20000400000 */
[-C--:B------:R-:W-:Y:S01]  /*8410*/  FMUL R26, R67, R0.reuse ;  /* 0x00000000431a7220 */ /* 0x080fe20000400000 */
[-C--:B------:R-:W-:Y:S01]  /*8420*/  FMUL R70, R70, R0.reuse ;  /* 0x0000000046467220 */ /* 0x080fe20000400000 */
[-C--:B------:R-:W-:Y:S01]  /*8430*/  FMUL R28, R71, R0.reuse ;  /* 0x00000000471c7220 */ /* 0x080fe20000400000 */
[-C--:B------:R-:W-:Y:S01]  /*8440*/  FMUL R58, R58, R0.reuse ;  /* 0x000000003a3a7220 */ /* 0x080fe20000400000 */
[-C--:B------:R-:W-:Y:S01]  /*8450*/  FMUL R30, R59, R0.reuse ;  /* 0x000000003b1e7220 */ /* 0x080fe20000400000 */
[-C--:B------:R-:W-:Y:S01]  /*8460*/  FMUL R62, R62, R0.reuse ;  /* 0x000000003e3e7220 */ /* 0x080fe20000400000 */
[----:B------:R-:W-:-:S05]  /*8470*/  FMUL R32, R63, R0 ;  /* 0x000000003f207220 */ /* 0x000fca0000400000 */
[----:B------:R-:W-:Y:S05]  /*8480*/  @P0 BRA `(.L_x_64) ;  /* 0x0000000000200947 */ /* 0x000fea0003800000 */
[----:B------:R-:W-:Y:S02]  /*8490*/  ULDC.64 UR4, c[0x0][0x728] ;  /* 0x0001ca0000047ab9 */ /* 0x000fe40000000a00 */
[----:B------:R-:W-:-:S04]  /*84a0*/  ISETP.NE.U32.AND P0, PT, RZ, UR4, PT ;  /* 0x00000004ff007c0c */ /* 0x000fc8000bf05070 */
[----:B------:R-:W-:-:S13]  /*84b0*/  ISETP.NE.AND.EX P0, PT, RZ, UR5, PT, P0 ;  /* 0x00000005ff007c0c */ /* 0x000fda000bf05300 */
[----:B------:R-:W-:Y:S05]  /*84c0*/  @!P0 BRA `(.L_x_65) ;  /* 0x00000000000c8947 */ /* 0x000fea0003800000 */
[----:B-1----:R-:W1:Y:S02]  /*84d0*/  LDC.64 R4, c[0x0][0x728] ;  /* 0x0001ca00ff047b82 */ /* 0x002e640000000a00 */
[----:B-1----:R3:W5:Y:S01]  /*84e0*/  LDG.E R4, desc[UR8][R4.64] ;  /* 0x0000000804047981 */ /* 0x002762000c1e1900 */
[----:B------:R-:W-:Y:S05]  /*84f0*/  BRA `(.L_x_64) ;  /* 0x0000000000047947 */ /* 0x000fea0003800000 */
.L_x_65:
[----:B-1----:R-:W2:Y:S02]  /*8500*/  LDC R4, c[0x0][0x720] ;  /* 0x0001c800ff047b82 */ /* 0x002ea40000000800 */
.L_x_64:
[----:B------:R-:W-:Y:S01]  /*8510*/  MOV R0, RZ ;  /* 0x000000ff00007202 */ /* 0x000fe20000000f00 */
[----:B--2--5:R-:W-:-:S03]  /*8520*/  IMAD.MOV.U32 R19, RZ, RZ, R4 ;  /* 0x000000ffff137224 */ /* 0x024fc600078e0004 */
[----:B------:R-:W-:-:S13]  /*8530*/  LOP3.LUT P0, RZ, R0, 0x9f, RZ, 0xc0, !PT ;  /* 0x0000009f00ff7812 */ /* 0x000fda000780c0ff */
[----:B------:R-:W-:Y:S05]  /*8540*/  @!P0 BRA `(.L_x_66) ;  /* 0x0000000000408947 */ /* 0x000fea0003800000 */
[----:B------:R-:W-:Y:S01]  /*8550*/  MOV R0, 0x0 ;  /* 0x0000000000007802 */ /* 0x000fe20000000f00 */
[----:B------:R-:W-:Y:S01]  /*8560*/  ULDC.64 UR4, c[0x4][0x70] ;  /* 0x01001c0000047ab9 */ /* 0x000fe20000000a00 */
[----:B------:R-:W-:Y:S01]  /*8570*/  ULDC.64 UR6, c[0x4][0x8] ;  /* 0x0100020000067ab9 */ /* 0x000fe20000000a00 */
[----:B-1----:R-:W-:Y:S01]  /*8580*/  IMAD.U32 R4, RZ, RZ, UR4 ;  /* 0x00000004ff047e24 */ /* 0x002fe2000f8e00ff */
[----:B------:R1:W2:Y:S01]  /*8590*/  LDC.64 R14, c[0x4][R0] ;  /* 0x01000000000e7b82 */ /* 0x0002a20000000a00 */
[----:B---3--:R-:W-:Y:S01]  /*85a0*/  IMAD.U32 R5, RZ, RZ, UR5 ;  /* 0x00000005ff057e24 */ /* 0x008fe2000f8e00ff */
[----:B------:R-:W-:Y:S01]  /*85b0*/  ULDC.64 UR4, c[0x4][0x78] ;  /* 0x01001e0000047ab9 */ /* 0x000fe20000000a00 */
[----:B------:R-:W-:Y:S01]  /*85c0*/  IMAD.U32 R10, RZ, RZ, UR6 ;  /* 0x00000006ff0a7e24 */ /* 0x000fe2000f8e00ff */
[----:B------:R-:W-:Y:S01]  /*85d0*/  MOV R7, UR5 ;  /* 0x0000000500077c02 */ /* 0x000fe20008000f00 */
[----:B------:R-:W-:Y:S01]  /*85e0*/  IMAD.U32 R6, RZ, RZ, UR4 ;  /* 0x00000004ff067e24 */ /* 0x000fe2000f8e00ff */
[----:B------:R-:W-:Y:S01]  /*85f0*/  MOV R13, RZ ;  /* 0x000000ff000d7202 */ /* 0x000fe20000000f00 */
[----:B------:R-:W-:-:S02]  /*8600*/  IMAD.U32 R11, RZ, RZ, UR7 ;  /* 0x00000007ff0b7e24 */ /* 0x000fc4000f8e00ff */
[----:B------:R-:W-:Y:S02]  /*8610*/  IMAD.MOV.U32 R8, RZ, RZ, 0x70 ;  /* 0x00000070ff087424 */ /* 0x000fe400078e00ff */
[----:B-1----:R-:W-:-:S07]  /*8620*/  IMAD.MOV.U32 R12, RZ, RZ, 0x1 ;  /* 0x00000001ff0c7424 */ /* 0x002fce00078e00ff */
[----:B------:R-:W-:-:S07]  /*8630*/  LEPC R20, `(.L_x_66) ;  /* 0x000000001014794e */ /* 0x000fce0000000000 */
[----:B--2---:R-:W-:Y:S05]  /*8640*/  CALL.ABS.NOINC R14 ;  /* 0x000000000e007343 */ /* 0x004fea0003c00000 */
.L_x_66:
        /* <DEDUP_REMOVED lines=11> */
[----:B------:R-:W-:Y:S02]  /*8700*/  IMAD.U32 R7, RZ, RZ, UR7 ;  /* 0x00000007ff077e24 */ /* 0x000fe4000f8e00ff */
[----:B------:R-:W-:-:S02]  /*8710*/  IMAD.U32 R11, RZ, RZ, UR5 ;  /* 0x00000005ff0b7e24 */ /* 0x000fc4000f8e00ff */
[----:B------:R-:W-:Y:S02]  /*8720*/  IMAD.MOV.U32 R8, RZ, RZ, 0x70 ;  /* 0x00000070ff087424 */ /* 0x000fe400078e00ff */
[----:B------:R-:W-:Y:S02]  /*8730*/  IMAD.MOV.U32 R12, RZ, RZ, 0x1 ;  /* 0x00000001ff0c7424 */ /* 0x000fe400078e00ff */
[----:B-1----:R-:W-:-:S07]  /*8740*/  IMAD.MOV.U32 R13, RZ, RZ, RZ ;  /* 0x000000ffff0d7224 */ /* 0x002fce00078e00ff */
[----:B------:R-:W-:-:S07]  /*8750*/  LEPC R20, `(.L_x_67) ;  /* 0x000000001014794e */ /* 0x000fce0000000000 */
[----:B--2---:R-:W-:Y:S05]  /*8760*/  CALL.ABS.NOINC R14 ;  /* 0x000000000e007343 */ /* 0x004fea0003c00000 */
.L_x_67:
[----:B-1-3--:R-:W1:Y:S01]  /*8770*/  S2R R5, SR_TID.X ;  /* 0x0000000000057919 */ /* 0x00ae620000002100 */
[----:B------:R-:W-:Y:S01]  /*8780*/  ULDC.64 UR4, c[0x0][0x730] ;  /* 0x0001cc0000047ab9 */ /* 0x000fe20000000a00 */
[----:B------:R-:W-:Y:S01]  /*8790*/  VIADD R16, R16, 0x1f ;  /* 0x0000001f10107836 */ /* 0x000fe20000000000 */
[----:B------:R-:W-:Y:S01]  /*87a0*/  ISETP.NE.U32.AND P0, PT, RZ, UR4, PT ;  /* 0x00000004ff007c0c */ /* 0x000fe2000bf05070 */
[----:B------:R-:W-:-:S03]  /*87b0*/  IMAD R17, R17, 0x10, R18 ;  /* 0x0000001011117824 */ /* 0x000fc600078e0212 */
[----:B------:R-:W-:-:S13]  /*87c0*/  ISETP.NE.AND.EX P0, PT, RZ, UR5, PT, P0 ;  /* 0x00000005ff007c0c */ /* 0x000fda000bf05300 */
[----:B------:R-:W2:Y:S01]  /*87d0*/  @P0 LDC R19, c[0x0][0x720] ;  /* 0x0001c800ff130b82 */ /* 0x000ea20000000800 */
[----:B------:R-:W-:Y:S02]  /*87e0*/  ISETP.GT.U32.AND P0, PT, R16, 0x3e, PT ;  /* 0x0000003e1000780c */ /* 0x000fe40003f04070 */
[C---:B-1----:R-:W-:Y:S02]  /*87f0*/  SHF.L.U32 R0, R5.reuse, 0x4, RZ ;  /* 0x0000000405007819 */ /* 0x042fe400000006ff */
[----:B------:R-:W-:Y:S02]  /*8800*/  SHF.R.U32.HI R3, RZ, 0x1, R5 ;  /* 0x00000001ff037819 */ /* 0x000fe40000011605 */
[C---:B------:R-:W-:Y:S02]  /*8810*/  LOP3.LUT R4, R0.reuse, 0x40, RZ, 0xc0, !PT ;  /* 0x0000004000047812 */ /* 0x040fe400078ec0ff */
[----:B------:R-:W-:Y:S02]  /*8820*/  LOP3.LUT R0, R0, 0x80, RZ, 0xc0, !PT ;  /* 0x0000008000007812 */ /* 0x000fe400078ec0ff */
[----:B------:R-:W-:Y:S01]  /*8830*/  LOP3.LUT R4, R4, 0x8, R3, 0xf8, !PT ;  /* 0x0000000804047812 */ /* 0x000fe200078ef803 */
[----:B------:R-:W-:-:S02]  /*8840*/  IMAD.SHL.U32 R3, R5, 0x2, RZ ;  /* 0x0000000205037824 */ /* 0x000fc400078e00ff */
[----:B------:R-:W-:Y:S02]  /*8850*/  IMAD.U32 R0, R17, 0x10, R0 ;  /* 0x0000001011007824 */ /* 0x000fe400078e0000 */
[-C--:B--2---:R-:W-:Y:S01]  /*8860*/  FMUL R73, R73, R19.reuse ;  /* 0x0000001349497220 */ /* 0x084fe20000400000 */
[-C--:B------:R-:W-:Y:S01]  /*8870*/  FMUL R5, R74, R19.reuse ;  /* 0x000000134a057220 */ /* 0x080fe20000400000 */
[----:B------:R-:W-:Y:S01]  /*8880*/  LOP3.LUT R3, R4, 0x8, R3, 0x78, !PT ;  /* 0x0000000804037812 */ /* 0x000fe200078e7803 */
[-C--:B------:R-:W-:Y:S01]  /*8890*/  FMUL R4, R72, R19.reuse ;  /* 0x0000001348047220 */ /* 0x080fe20000400000 */
[-C--:B------:R-:W-:Y:S01]  /*88a0*/  FMUL R6, R76, R19.reuse ;  /* 0x000000134c067220 */ /* 0x080fe20000400000 */
[----:B------:R-:W-:Y:S01]  /*88b0*/  FMUL R77, R77, R19 ;  /* 0x000000134d4d7220 */ /* 0x000fe20000400000 */
[----:B------:R-:W-:Y:S01]  /*88c0*/  IADD3 R3, R0, R3, RZ ;  /* 0x0000000300037210 */ /* 0x000fe20007ffe0ff */
        /* <DEDUP_REMOVED lines=19> */
[----:B------:R-:W-:-:S02]  /*8a00*/  F2FP.BF16.F32.PACK_AB R4, R73, R4 ;  /* 0x000000044904723e */ /* 0x000fc400000010ff */
[----:B------:R-:W-:Y:S02]  /*8a10*/  F2FP.BF16.F32.PACK_AB R5, R0, R5 ;  /* 0x000000050005723e */ /* 0x000fe400000010ff */
[----:B------:R-:W-:Y:S02]  /*8a20*/  F2FP.BF16.F32.PACK_AB R6, R77, R6 ;  /* 0x000000064d06723e */ /* 0x000fe400000010ff */
[----:B------:R-:W-:Y:S01]  /*8a30*/  F2FP.BF16.F32.PACK_AB R7, R8, R7 ;  /* 0x000000070807723e */ /* 0x000fe200000010ff */
[----:B------:R-:W-:Y:S06]  /*8a40*/  @P0 BRA `(.L_x_68) ;  /* 0x0000000000040947 */ /* 0x000fec0003800000 */
[----:B------:R-:W-:-:S04]  /*8a50*/  DEPBAR.LE SB0, 0x1 ;  /* 0x000080400000791a */ /* 0x000fc80000000000 */
.L_x_68:
[----:B------:R-:W-:Y:S05]  /*8a60*/  WARPSYNC.ALL ;  /* 0x0000000000007948 */ /* 0x000fea0003800000 */
[----:B------:R-:W-:Y:S01]  /*8a70*/  BAR.SYNC.DEFER_BLOCKING 0x1, 0x80 ;  /* 0x0042000000007b1d */ /* 0x000fe20000010000 */
[----:B------:R-:W-:Y:S01]  /*8a80*/  IMAD R3, R3, 0x2, R2 ;  /* 0x0000000203037824 */ /* 0x000fe200078e0202 */
[----:B------:R-:W-:Y:S02]  /*8a90*/  F2FP.BF16.F32.PACK_AB R9, R9, R10 ;  /* 0x0000000a0909723e */ /* 0x000fe400000010ff */
[----:B------:R-:W-:Y:S02]  /*8aa0*/  F2FP.BF16.F32.PACK_AB R8, R65, R64 ;  /* 0x000000404108723e */ /* 0x000fe400000010ff */
[----:B------:R-:W-:Y:S01]  /*8ab0*/  BSSY B0, `(.L_x_69) ;  /* 0x0000018000007945 */ /* 0x000fe20003800000 */
[----:B------:R-:W-:-:S02]  /*8ac0*/  F2FP.BF16.F32.PACK_AB R10, R69, R68 ;  /* 0x00000044450a723e */ /* 0x000fc400000010ff */
[----:B------:R-:W-:Y:S01]  /*8ad0*/  F2FP.BF16.F32.PACK_AB R11, R11, R12 ;  /* 0x0000000c0b0b723e */ /* 0x000fe200000010ff */
[----:B------:R1:W-:Y:S01]  /*8ae0*/  STSM.16.M88.4 [R3], R4 ;  /* 0x0000000403007844 */ /* 0x0003e20000000200 */
[----:B------:R-:W-:Y:S01]  /*8af0*/  @!PT LDS RZ, [RZ] ;  /* 0x00000000fffff984 */ /* 0x000fe20000000800 */
[----:B------:R-:W-:Y:S01]  /*8b00*/  @!PT LDS RZ, [RZ] ;  /* 0x00000000fffff984 */ /* 0x000fe20000000800 */
[----:B------:R-:W-:Y:S01]  /*8b10*/  @!PT LDS RZ, [RZ] ;  /* 0x00000000fffff984 */ /* 0x000fe20000000800 */
[----:B------:R-:W-:Y:S01]  /*8b20*/  @!PT LDS RZ, [RZ] ;  /* 0x00000000fffff984 */ /* 0x000fe20000000800 */
[----:B------:R2:W-:Y:S06]  /*8b30*/  MEMBAR.ALL.CTA ;  /* 0x0000000000007992 */ /* 0x0005ec0000008000 */
[----:B--2---:R-:W2:Y:S02]  /*8b40*/  FENCE.VIEW.ASYNC.S ;  /* 0x00000000000073c6 */ /* 0x004ea40000000000 */
[----:B--2---:R-:W-:Y:S06]  /*8b50*/  BAR.SYNC.DEFER_BLOCKING 0x1, 0x80 ;  /* 0x0042000000007b1d */ /* 0x004fec0000010000 */
[----:B------:R-:W-:Y:S05]  /*8b60*/  @P0 BRA `(.L_x_70) ;  /* 0x0000000000300947 */ /* 0x000fea0003800000 */
[----:B------:R-:W2:Y:S01]  /*8b70*/  S2UR UR10, SR_CTAID.X ;  /* 0x00000000000a79c3 */ /* 0x000ea20000002500 */
[----:B------:R-:W-:Y:S01]  /*8b80*/  ULDC.64 UR4, c[0x0][0x198] ;  /* 0x0000660000047ab9 */ /* 0x000fe20000000a00 */
[----:B------:R-:W-:Y:S01]  /*8b90*/  R2UR UR8, R2 ;  /* 0x00000000020872ca */ /* 0x000fe200000e0000 */
[----:B------:R-:W-:Y:S01]  /*8ba0*/  UIADD3 UR4, UP0, UR4, 0x670, URZ ;  /* 0x0000067004047890 */ /* 0x000fe2000ff1e03f */
[----:B------:R-:W-:Y:S01]  /*8bb0*/  UMOV UR9, URZ ;  /* 0x0000003f00097c82 */ /* 0x000fe20008000000 */
[----:B------:R-:W-:Y:S02]  /*8bc0*/  UMOV UR11, UR36 ;  /* 0x00000024000b7c82 */ /* 0x000fe40008000000 */
[----:B------:R-:W-:Y:S01]  /*8bd0*/  UIADD3.X UR5, URZ, UR5, URZ, UP0, !UPT ;  /* 0x000000053f057290 */ /* 0x000fe200087fe43f */
[----:B------:R-:W-:Y:S01]  /*8be0*/  UMOV UR12, UR37 ;  /* 0x00000025000c7c82 */ /* 0x000fe20008000000 */
[----:B--2---:R-:W-:-:S09]  /*8bf0*/  USHF.L.U32 UR10, UR10, 0x6, URZ ;  /* 0x000000060a0a7899 */ /* 0x004fd2000800063f */
[----:B------:R2:W-:Y:S01]  /*8c00*/  UTMASTG.4D [UR8], [UR4] ;  /* 0x00000008040073b5 */ /* 0x0005e20008018000 */
[----:B------:R0:W-:Y:S01]  /*8c10*/  UTMACMDFLUSH ;  /* 0x00000000000079b7 */ /* 0x0001e20000000000 */
[----:B--2---:R-:W-:-:S04]  /*8c20*/  DEPBAR.LE SB0, 0x1 ;  /* 0x000080400000791a */ /* 0x004fc80000000000 */
.L_x_70:
[----:B------:R-:W-:Y:S05]  /*8c30*/  BSYNC B0 ;  /* 0x0000000000007941 */ /* 0x000fea0003800000 */
.L_x_69:
[----:B------:R-:W-:Y:S01]  /*8c40*/  BAR.SYNC.DEFER_BLOCKING 0x1, 0x80 ;  /* 0x0042000000007b1d */ /* 0x000fe20000010000 */
[----:B------:R-:W-:Y:S02]  /*8c50*/  F2FP.BF16.F32.PACK_AB R13, R13, R14 ;  /* 0x0000000e0d0d723e */ /* 0x000fe400000010ff */
[----:B------:R-:W-:Y:S02]  /*8c60*/  F2FP.BF16.F32.PACK_AB R12, R57, R56 ;  /* 0x00000038390c723e */ /* 0x000fe400000010ff */
[----:B------:R-:W-:Y:S01]  /*8c70*/  F2FP.BF16.F32.PACK_AB R14, R61, R60 ;  /* 0x0000003c3d0e723e */ /* 0x000fe200000010ff */
[----:B------:R-:W-:Y:S01]  /*8c80*/  BSSY B0, `(.L_x_71) ;  /* 0x0000018000007945 */ /* 0x000fe20003800000 */
[----:B------:R-:W-:Y:S01]  /*8c90*/  F2FP.BF16.F32.PACK_AB R15, R15, R62 ;  /* 0x0000003e0f0f723e */ /* 0x000fe200000010ff */
[----:B------:R2:W-:Y:S01]  /*8ca0*/  STSM.16.M88.4 [R3+0x800], R8 ;  /* 0x0008000803007844 */ /* 0x0005e20000000200 */
[----:B------:R-:W-:Y:S01]  /*8cb0*/  @!PT LDS RZ, [RZ] ;  /* 0x00000000fffff984 */ /* 0x000fe20000000800 */
[----:B------:R-:W-:Y:S01]  /*8cc0*/  @!PT LDS RZ, [RZ] ;  /* 0x00000000fffff984 */ /* 0x000fe20000000800 */
[----:B------:R-:W-:Y:S01]  /*8cd0*/  @!PT LDS RZ, [RZ] ;  /* 0x00000000fffff984 */ /* 0x000fe20000000800 */
[----:B------:R-:W-:Y:S01]  /*8ce0*/  @!PT LDS RZ, [RZ] ;  /* 0x00000000fffff984 */ /* 0x000fe20000000800 */
[----:B------:R3:W-:Y:S06]  /*8cf0*/  MEMBAR.ALL.CTA ;  /* 0x0000000000007992 */ /* 0x0007ec0000008000 */
[----:B---3--:R-:W3:Y:S02]  /*8d00*/  FENCE.VIEW.ASYNC.S ;  /* 0x00000000000073c6 */ /* 0x008ee40000000000 */
[----:B---3--:R-:W-:Y:S06]  /*8d10*/  BAR.SYNC.DEFER_BLOCKING 0x1, 0x80 ;  /* 0x0042000000007b1d */ /* 0x008fec0000010000 */
[----:B------:R-:W-:Y:S05]  /*8d20*/  @P0 BRA `(.L_x_72) ;  /* 0x0000000000340947 */ /* 0x000fea0003800000 */
[----:B------:R-:W3:Y:S01]  /*8d30*/  S2UR UR10, SR_CTAID.X ;  /* 0x00000000000a79c3 */ /* 0x000ee20000002500 */
[----:B------:R-:W-:Y:S01]  /*8d40*/  R2UR UR8, R2 ;  /* 0x00000000020872ca */ /* 0x000fe200000e0000 */
[----:B------:R-:W-:Y:S01]  /*8d50*/  ULDC.64 UR4, c[0x0][0x198] ;  /* 0x0000660000047ab9 */ /* 0x000fe20000000a00 */
[----:B------:R-:W-:Y:S01]  /*8d60*/  UMOV UR9, 0x10 ;  /* 0x0000001000097882 */ /* 0x000fe20000000000 */
[----:B------:R-:W-:Y:S01]  /*8d70*/  UIADD3 UR4, UP0, UR4, 0x670, URZ ;  /* 0x0000067004047890 */ /* 0x000fe2000ff1e03f */
[----:B------:R-:W-:Y:S01]  /*8d80*/  UMOV UR11, UR36 ;  /* 0x00000024000b7c82 */ /* 0x000fe20008000000 */
[----:B------:R-:W-:Y:S02]  /*8d90*/  UMOV UR12, UR37 ;  /* 0x00000025000c7c82 */ /* 0x000fe40008000000 */
[----:B------:R-:W-:-:S06]  /*8da0*/  UIADD3.X UR5, URZ, UR5, URZ, UP0, !UPT ;  /* 0x000000053f057290 */ /* 0x000fcc00087fe43f */
[----:B------:R-:W-:Y:S02]  /*8db0*/  UIADD3 UR8, UR8, 0x800, URZ ;  /* 0x0000080008087890 */ /* 0x000fe4000fffe03f */
[----:B---3--:R-:W-:-:S09]  /*8dc0*/  USHF.L.U32 UR10, UR10, 0x6, URZ ;  /* 0x000000060a0a7899 */ /* 0x008fd2000800063f */
[----:B------:R3:W-:Y:S01]  /*8dd0*/  UTMASTG.4D [UR8], [UR4] ;  /* 0x00000008040073b5 */ /* 0x0007e20008018000 */
[----:B------:R0:W-:Y:S01]  /*8de0*/  UTMACMDFLUSH ;  /* 0x00000000000079b7 */ /* 0x0001e20000000000 */
[----:B---3--:R-:W-:-:S04]  /*8df0*/  DEPBAR.LE SB0, 0x1 ;  /* 0x000080400000791a */ /* 0x008fc80000000000 */
.L_x_72:
[----:B------:R-:W-:Y:S05]  /*8e00*/  BSYNC B0 ;  /* 0x0000000000007941 */ /* 0x000fea0003800000 */
.L_x_71:
[----:B------:R-:W-:Y:S06]  /*8e10*/  BAR.SYNC.DEFER_BLOCKING 0x1, 0x80 ;  /* 0x0042000000007b1d */ /* 0x000fec0000010000 */
[----:B------:R-:W-:Y:S01]  /*8e20*/  BSSY B0, `(.L_x_73) ;  /* 0x0000015000007945 */ /* 0x000fe20003800000 */
[----:B------:R3:W-:Y:S01]  /*8e30*/  STSM.16.M88.4 [R3], R12 ;  /* 0x0000000c03007844 */ /* 0x0007e20000000200 */
[----:B------:R-:W-:Y:S01]  /*8e40*/  @!PT LDS RZ, [RZ] ;  /* 0x00000000fffff984 */ /* 0x000fe20000000800 */
[----:B------:R-:W-:Y:S01]  /*8e50*/  @!PT LDS RZ, [RZ] ;  /* 0x00000000fffff984 */ /* 0x000fe20000000800 */
[----:B------:R-:W-:Y:S01]  /*8e60*/  @!PT LDS RZ, [RZ] ;  /* 0x00000000fffff984 */ /* 0x000fe20000000800 */
[----:B------:R-:W-:Y:S01]  /*8e70*/  @!PT LDS RZ, [RZ] ;  /* 0x00000000fffff984 */ /* 0x000fe20000000800 */
[----:B------:R4:W-:Y:S06]  /*8e80*/  MEMBAR.ALL.CTA ;  /* 0x0000000000007992 */ /* 0x0009ec0000008000 */
[----:B----4-:R-:W4:Y:S02]  /*8e90*/  FENCE.VIEW.ASYNC.S ;  /* 0x00000000000073c6 */ /* 0x010f240000000000 */
[----:B----4-:R-:W-:Y:S06]  /*8ea0*/  BAR.SYNC.DEFER_BLOCKING 0x1, 0x80 ;  /* 0x0042000000007b1d */ /* 0x010fec0000010000 */
[----:B------:R-:W-:Y:S05]  /*8eb0*/  @P0 BRA `(.L_x_74) ;  /* 0x00000000002c0947 */ /* 0x000fea0003800000 */
[----:B------:R-:W4:Y:S01]  /*8ec0*/  S2UR UR10, SR_CTAID.X ;  /* 0x00000000000a79c3 */ /* 0x000f220000002500 */
[----:B------:R-:W-:Y:S01]  /*8ed0*/  ULDC.64 UR4, c[0x0][0x198] ;  /* 0x0000660000047ab9 */ /* 0x000fe20000000a00 */
[----:B------:R-:W-:Y:S01]  /*8ee0*/  R2UR UR8, R2 ;  /* 0x00000000020872ca */ /* 0x000fe200000e0000 */
[----:B------:R-:W-:Y:S01]  /*8ef0*/  UIADD3 UR4, UP0, UR4, 0x670, URZ ;  /* 0x0000067004047890 */ /* 0x000fe2000ff1e03f */
[----:B------:R-:W-:Y:S01]  /*8f00*/  UMOV UR9, 0x20 ;  /* 0x0000002000097882 */ /* 0x000fe20000000000 */
[----:B------:R-:W-:Y:S02]  /*8f10*/  UMOV UR11, UR36 ;  /* 0x00000024000b7c82 */ /* 0x000fe40008000000 */
[----:B------:R-:W-:Y:S01]  /*8f20*/  UIADD3.X UR5, URZ, UR5, URZ, UP0, !UPT ;  /* 0x000000053f057290 */ /* 0x000fe200087fe43f */
[----:B------:R-:W-:Y:S01]  /*8f30*/  UMOV UR12, UR37 ;  /* 0x00000025000c7c82 */ /* 0x000fe20008000000 */
[----:B----4-:R-:W-:-:S09]  /*8f40*/  USHF.L.U32 UR10, UR10, 0x6, URZ ;  /* 0x000000060a0a7899 */ /* 0x010fd2000800063f */
[----:B------:R4:W-:Y:S02]  /*8f50*/  UTMASTG.4D [UR8], [UR4] ;  /* 0x00000008040073b5 */ /* 0x0009e40008018000 */
[----:B----4-:R0:W-:Y:S02]  /*8f60*/  UTMACMDFLUSH ;  /* 0x00000000000079b7 */ /* 0x0101e40000000000 */
.L_x_74:
[----:B------:R-:W-:Y:S05]  /*8f70*/  BSYNC B0 ;  /* 0x0000000000007941 */ /* 0x000fea0003800000 */
.L_x_73:
[----:B------:R-:W-:-:S04]  /*8f80*/  DEPBAR.LE SB0, 0x0 ;  /* 0x000080000000791a */ /* 0x000fc80000000000 */
[----:B------:R-:W-:Y:S05]  /*8f90*/  EXIT ;  /* 0x000000000000794d */ /* 0x000fea0003800000 */
        .weak           $__internal_0_$__cuda_sm20_rcp_rn_f32_slowpath
        .type           $__internal_0_$__cuda_sm20_rcp_rn_f32_slowpath,@function
        .size           $__internal_0_$__cuda_sm20_rcp_rn_f32_slowpath,(.L_x_80 - $__internal_0_$__cuda_sm20_rcp_rn_f32_slowpath)
$__internal_0_$__cuda_sm20_rcp_rn_f32_slowpath:
[----:B------:R-:W-:Y:S01]  /*8fa0*/  IMAD.SHL.U32 R0, R3, 0x2, RZ ;  /* 0x0000000203007824 */ /* 0x000fe200078e00ff */
[----:B------:R-:W-:Y:S04]  /*8fb0*/  BSSY B2, `(.L_x_75) ;  /* 0x0000030000027945 */ /* 0x000fe80003800000 */
[----:B------:R-:W-:-:S04]  /*8fc0*/  SHF.R.U32.HI R13, RZ, 0x18, R0 ;  /* 0x00000018ff0d7819 */ /* 0x000fc80000011600 */
[----:B------:R-:W-:-:S13]  /*8fd0*/  ISETP.NE.U32.AND P0, PT, R13, RZ, PT ;  /* 0x000000ff0d00720c */ /* 0x000fda0003f05070 */
[----:B------:R-:W-:Y:S05]  /*8fe0*/  @P0 BRA `(.L_x_76) ;  /* 0x0000000000280947 */ /* 0x000fea0003800000 */
[----:B------:R-:W-:-:S05]  /*8ff0*/  IMAD.SHL.U32 R0, R3, 0x2, RZ ;  /* 0x0000000203007824 */ /* 0x000fca00078e00ff */
[----:B------:R-:W-:-:S13]  /*9000*/  ISETP.NE.AND P0, PT, R0, RZ, PT ;  /* 0x000000ff0000720c */ /* 0x000fda0003f05270 */
[----:B------:R-:W-:Y:S01]  /*9010*/  @P0 FFMA R9, R3, 1.84467440737095516160e+19, RZ ;  /* 0x5f80000003090823 */ /* 0x000fe200000000ff */
[----:B------:R-:W-:Y:S08]  /*9020*/  @!P0 MUFU.RCP R8, R3 ;  /* 0x0000000300088308 */ /* 0x000ff00000001000 */
[----:B------:R-:W1:Y:S02]  /*9030*/  @P0 MUFU.RCP R0, R9 ;  /* 0x0000000900000308 */ /* 0x000e640000001000 */
[----:B-1----:R-:W-:-:S04]  /*9040*/  @P0 FFMA R10, R9, R0, -1 ;  /* 0xbf800000090a0423 */ /* 0x002fc80000000000 */
[----:B------:R-:W-:-:S04]  /*9050*/  @P0 FADD.FTZ R11, -R10, -RZ ;  /* 0x800000ff0a0b0221 */ /* 0x000fc80000010100 */
[----:B------:R-:W-:-:S04]  /*9060*/  @P0 FFMA R0, R0, R11, R0 ;  /* 0x0000000b00000223 */ /* 0x000fc80000000000 */
[----:B------:R-:W-:Y:S01]  /*9070*/  @P0 FFMA R8, R0, 1.84467440737095516160e+19, RZ ;  /* 0x5f80000000080823 */ /* 0x000fe200000000ff */
[----:B------:R-:W-:Y:S06]  /*9080*/  BRA `(.L_x_77) ;  /* 0x0000000000887947 */ /* 0x000fec0003800000 */
.L_x_76:
[----:B------:R-:W-:-:S05]  /*9090*/  VIADD R18, R13, 0xffffff03 ;  /* 0xffffff030d127836 */ /* 0x000fca0000000000 */
[----:B------:R-:W-:-:S13]  /*90a0*/  ISETP.GT.U32.AND P0, PT, R18, 0x1, PT ;  /* 0x000000011200780c */ /* 0x000fda0003f04070 */
[----:B------:R-:W-:Y:S05]  /*90b0*/  @P0 BRA `(.L_x_78) ;  /* 0x0000000000780947 */ /* 0x000fea0003800000 */
[----:B------:R-:W-:Y:S02]  /*90c0*/  LOP3.LUT R0, R3, 0x7fffff, RZ, 0xc0, !PT ;  /* 0x007fffff03007812 */ /* 0x000fe400078ec0ff */
[----:B------:R-:W-:Y:S02]  /*90d0*/  MOV R11, 0x3 ;  /* 0x00000003000b7802 */ /* 0x000fe40000000f00 */
[----:B------:R-:W-:Y:S02]  /*90e0*/  LOP3.LUT R0, R0, 0x3f800000, RZ, 0xfc, !PT ;  /* 0x3f80000000007812 */ /* 0x000fe400078efcff */
[----:B------:R-:W-:Y:S02]  /*90f0*/  SHF.L.U32 R11, R11, R18, RZ ;  /* 0x000000120b0b7219 */ /* 0x000fe400000006ff */
[----:B------:R-:W1:Y:S02]  /*9100*/  MUFU.RCP R9, R0 ;  /* 0x0000000000097308 */ /* 0x000e640000001000 */
[----:B-1----:R-:W-:-:S04]  /*9110*/  FFMA R8, R0, R9, -1 ;  /* 0xbf80000000087423 */ /* 0x002fc80000000009 */
[----:B------:R-:W-:-:S04]  /*9120*/  FADD.FTZ R8, -R8, -RZ ;  /* 0x800000ff08087221 */ /* 0x000fc80000010100 */
[CCC-:B------:R-:W-:Y:S01]  /*9130*/  FFMA.RM R10, R9.reuse, R8.reuse, R9.reuse ;  /* 0x00000008090a7223 */ /* 0x1c0fe20000004009 */
[----:B------:R-:W-:-:S04]  /*9140*/  FFMA.RP R9, R9, R8, R9 ;  /* 0x0000000809097223 */ /* 0x000fc80000008009 */
[C---:B------:R-:W-:Y:S02]  /*9150*/  LOP3.LUT R8, R10.reuse, 0x7fffff, RZ, 0xc0, !PT ;  /* 0x007fffff0a087812 */ /* 0x040fe400078ec0ff */
[----:B------:R-:W-:Y:S02]  /*9160*/  FSETP.NEU.FTZ.AND P0, PT, R10, R9, PT ;  /* 0x000000090a00720b */ /* 0x000fe40003f1d000 */
[----:B------:R-:W-:Y:S02]  /*9170*/  LOP3.LUT R8, R8, 0x800000, RZ, 0xfc, !PT ;  /* 0x0080000008087812 */ /* 0x000fe400078efcff */
[----:B------:R-:W-:Y:S02]  /*9180*/  SEL R9, RZ, 0xffffffff, !P0 ;  /* 0xffffffffff097807 */ /* 0x000fe40004000000 */
[----:B------:R-:W-:-:S03]  /*9190*/  LOP3.LUT R11, R11, R8, RZ, 0xc0, !PT ;  /* 0x000000080b0b7212 */ /* 0x000fc600078ec0ff */
[----:B------:R-:W-:Y:S01]  /*91a0*/  IMAD.MOV R9, RZ, RZ, -R9 ;  /* 0x000000ffff097224 */ /* 0x000fe200078e0a09 */
[----:B------:R-:W-:-:S04]  /*91b0*/  SHF.R.U32.HI R11, RZ, R18, R11 ;  /* 0x00000012ff0b7219 */ /* 0x000fc8000001160b */
[--C-:B------:R-:W-:Y:S01]  /*91c0*/  LOP3.LUT P1, RZ, R9, R18, R8.reuse, 0xf8, !PT ;  /* 0x0000001209ff7212 */ /* 0x100fe2000782f808 */
[----:B------:R-:W-:Y:S01]  /*91d0*/  VIADD R9, R13, 0xffffff04 ;  /* 0xffffff040d097836 */ /* 0x000fe20000000000 */
[C---:B------:R-:W-:Y:S02]  /*91e0*/  LOP3.LUT P0, RZ, R11.reuse, 0x1, RZ, 0xc0, !PT ;  /* 0x000000010bff7812 */ /* 0x040fe4000780c0ff */
[----:B------:R-:W-:Y:S02]  /*91f0*/  LOP3.LUT P2, RZ, R11, 0x2, RZ, 0xc0, !PT ;  /* 0x000000020bff7812 */ /* 0x000fe4000784c0ff */
[----:B------:R-:W-:Y:S02]  /*9200*/  SHF.R.U32.HI R8, RZ, R9, R8 ;  /* 0x00000009ff087219 */ /* 0x000fe40000011608 */
[----:B------:R-:W-:Y:S02]  /*9210*/  PLOP3.LUT P0, PT, P0, P1, P2, 0xe0, 0x0 ;  /* 0x000000000000781c */ /* 0x000fe40000703c20 */
[----:B------:R-:W-:-:S02]  /*9220*/  LOP3.LUT P1, RZ, R3, 0x7fffff, RZ, 0xc0, !PT ;  /* 0x007fffff03ff7812 */ /* 0x000fc4000782c0ff */
[----:B------:R-:W-:-:S05]  /*9230*/  SEL R0, RZ, 0x1, !P0 ;  /* 0x00000001ff007807 */ /* 0x000fca0004000000 */
[----:B------:R-:W-:-:S05]  /*9240*/  IMAD.MOV R0, RZ, RZ, -R0 ;  /* 0x000000ffff007224 */ /* 0x000fca00078e0a00 */
[----:B------:R-:W-:-:S13]  /*9250*/  ISETP.GE.AND P0, PT, R0, RZ, PT ;  /* 0x000000ff0000720c */ /* 0x000fda0003f06270 */
[----:B------:R-:W-:-:S05]  /*9260*/  @!P0 VIADD R8, R8, 0x1 ;  /* 0x0000000108088836 */ /* 0x000fca0000000000 */
[----:B------:R-:W-:-:S04]  /*9270*/  @!P1 SHF.L.U32 R8, R8, 0x1, RZ ;  /* 0x0000000108089819 */ /* 0x000fc800000006ff */
[----:B------:R-:W-:Y:S01]  /*9280*/  LOP3.LUT R8, R8, 0x80000000, R3, 0xf8, !PT ;  /* 0x8000000008087812 */ /* 0x000fe200078ef803 */
[----:B------:R-:W-:Y:S06]  /*9290*/  BRA `(.L_x_77) ;  /* 0x0000000000047947 */ /* 0x000fec0003800000 */
.L_x_78:
[----:B------:R1:W2:Y:S02]  /*92a0*/  MUFU.RCP R8, R3 ;  /* 0x0000000300087308 */ /* 0x0002a40000001000 */
.L_x_77:
[----:B------:R-:W-:Y:S05]  /*92b0*/  BSYNC B2 ;  /* 0x0000000000027941 */ /* 0x000fea0003800000 */
.L_x_75:
[----:B--2---:R-:W-:Y:S02]  /*92c0*/  IMAD.MOV.U32 R0, RZ, RZ, R8 ;  /* 0x000000ffff007224 */ /* 0x004fe400078e0008 */
[----:B------:R-:W-:Y:S02]  /*92d0*/  IMAD.MOV.U32 R8, RZ, RZ, R12 ;  /* 0x000000ffff087224 */ /* 0x000fe400078e000c */
[----:B------:R-:W-:-:S04]  /*92e0*/  IMAD.MOV.U32 R9, RZ, RZ, 0x0 ;  /* 0x00000000ff097424 */ /* 0x000fc800078e00ff */
[----:B-1----:R-:W-:Y:S05]  /*92f0*/  RET.REL.NODEC R8 `(_ZN7cutlass13device_kernelINS_4fmha6kernel13FmhaKernelTmaINS1_10collective15FmhaMainloopTmaINS_10bfloat16_tEfN4cute5tupleIJNS7_1CILi64EEESA_NS9_ILi48EEEEEENS4_12CausalFusionEJEEENS4_15FmhaFwdEpilogueIS6_fNS8_IJSA_SB_SA_EEEEEJEEEEEvNT_6ParamsE) ;  /* 0xffffff6c08407950 */ /* 0x002fea0003c3ffff */
.L_x_79:
[----:B------:R-:W-:-:S00]  /*9300*/  BRA `(.L_x_79) ;  /* 0xfffffffc00fc7947 */ /* 0x000fc0000383ffff */
[----:B------:R-:W-:-:S00]  /*9310*/  NOP ;  /* 0x0000000000007918 */ /* 0x000fc00000000000 */
        /* <DEDUP_REMOVED lines=14> */
.L_x_80:


//--------------------- .nv.global.init           --------------------------
	.section	.nv.global.init,"aw",@progbits
.nv.global.init:
	.type		$str$23,@object
	.size		$str$23,($str$24 - $str$23)
$str$23:
        /*0000*/ 	.byte	0x28, 0x61, 0x64, 0x64, 0x72, 0x65, 0x73, 0x73, 0x20, 0x26, 0x20, 0x6d, 0x61, 0x73, 0x6b, 0x29
        /*0010*/ 	.byte	0x20, 0x3d, 0x3d, 0x20, 0x30, 0x00
	.type		$str$24,@object
	.size		$str$24,(__unnamed_1 - $str$24)
$str$24:
        /*0016*/ 	.byte	0x2f, 0x74, 0x6d, 0x70, 0x2f, 0x63, 0x75, 0x74, 0x6c, 0x61, 0x73, 0x73, 0x5f, 0x73, 0x77, 0x65
        /*0026*/ 	.byte	0x65, 0x70, 0x5f, 0x73, 0x72, 0x63, 0x2f, 0x69, 0x6e, 0x63, 0x6c, 0x75, 0x64, 0x65, 0x2f, 0x63
        /*0036*/ 	.byte	0x75, 0x74, 0x65, 0x2f, 0x70, 0x6f, 0x69, 0x6e, 0x74, 0x65, 0x72, 0x5f, 0x66, 0x6c, 0x61, 0x67
        /*0046*/ 	.byte	0x67, 0x65, 0x64, 0x2e, 0x68, 0x70, 0x70, 0x00
	.type		__unnamed_1,@object
	.size		__unnamed_1,(__unnamed_2 - __unnamed_1)
__unnamed_1:
        /*004e*/ 	.byte	0x61, 0x75, 0x74, 0x6f, 0x20, 0x63, 0x75, 0x74, 0x65, 0x3a, 0x3a, 0x61, 0x73, 0x5f, 0x70, 0x6f
        /* <DEDUP_REMOVED lines=27> */
        /*020e*/ 	.byte	0x31, 0x30, 0x32, 0x34, 0x3e, 0x3e, 0x3e, 0x3e, 0x3e, 0x5d, 0x00
	.type		__unnamed_2,@object
	.size		__unnamed_2,(.L_1 - __unnamed_2)
__unnamed_2:
        /* <DEDUP_REMOVED lines=29> */
.L_1:


//--------------------- .nv.shared._ZN7cutlass13device_kernelINS_4fmha6kernel13FmhaKernelTmaINS1_10collective15FmhaMainloopTmaINS_10bfloat16_tEfN4cute5tupleIJNS7_1CILi64EEESA_NS9_ILi48EEEEEENS4_12CausalFusionEJEEENS4_15FmhaFwdEpilogueIS6_fNS8_IJSA_SB_SA_EEEEEJEEEEEvNT_6ParamsE --------------------------
	.section	.nv.shared._ZN7cutlass13device_kernelINS_4fmha6kernel13FmhaKernelTmaINS1_10collective15FmhaMainloopTmaINS_10bfloat16_tEfN4cute5tupleIJNS7_1CILi64EEESA_NS9_ILi48EEEEEENS4_12CausalFusionEJEEENS4_15FmhaFwdEpilogueIS6_fNS8_IJSA_SB_SA_EEEEEJEEEEEvNT_6ParamsE,"aw",@nobits
	.sectionflags	@""
	.align	16
	.zero		1024


//--------------------- .nv.shared.reserved.0     --------------------------
	.section	.nv.shared.reserved.0,"aw",@nobits
	.weak		__nv_reservedSMEM_offset_0_alias
	.size		__nv_reservedSMEM_offset_0_alias, 0, 0
	.other		__nv_reservedSMEM_offset_0_alias,@"STO_CUDA_RESERVED_SHARED STV_DEFAULT"
__nv_reservedSMEM_offset_0_alias:
	.zero		0


//--------------------- .nv.global                --------------------------
	.section	.nv.global,"aw",@nobits
.nv.global:
	.type		_ZN39_INTERNAL_dbebf7a0_4_k_cu_1d40fff5_28574cute1_E,@object
	.size		_ZN39_INTERNAL_dbebf7a0_4_k_cu_1d40fff5_28574cute1_E,(_ZN39_INTERNAL_dbebf7a0_4_k_cu_1d40fff5_28574cuda3std3__45__cpo6cbeginE - _ZN39_INTERNAL_dbebf7a0_4_k_cu_1d40fff5_28574cute1_E)
_ZN39_INTERNAL_dbebf7a0_4_k_cu_1d40fff5_28574cute1_E:
	.zero		1
	.type		_ZN39_INTERNAL_dbebf7a0_4_k_cu_1d40fff5_28574cuda3std3__45__cpo6cbeginE,@object
	.size		_ZN39_INTERNAL_dbebf7a0_4_k_cu_1d40fff5_28574cuda3std3__45__cpo6cbeginE,(_ZN39_INTERNAL_dbebf7a0_4_k_cu_1d40fff5_28574cuda3std3__48in_placeE - _ZN39_INTERNAL_dbebf7a0_4_k_cu_1d40fff5_28574cuda3std3__45__cpo6cbeginE)
_ZN39_INTERNAL_dbebf7a0_4_k_cu_1d40fff5_28574cuda3std3__45__cpo6cbeginE:
	.zero		1
	.type		_ZN39_INTERNAL_dbebf7a0_4_k_cu_1d40fff5_28574cuda3std3__48in_placeE,@object
	.size		_ZN39_INTERNAL_dbebf7a0_4_k_cu_1d40fff5_28574cuda3std3__48in_placeE,(_ZN39_INTERNAL_dbebf7a0_4_k_cu_1d40fff5_28574cuda3std6ranges3__45__cpo9iter_moveE - _ZN39_INTERNAL_dbebf7a0_4_k_cu_1d40fff5_28574cuda3std3__48in_placeE)
_ZN39_INTERNAL_dbebf7a0_4_k_cu_1d40fff5_28574cuda3std3__48in_placeE:
	.zero		1
	.type		_ZN39_INTERNAL_dbebf7a0_4_k_cu_1d40fff5_28574cuda3std6ranges3__45__cpo9iter_moveE,@object
	.size		_ZN39_INTERNAL_dbebf7a0_4_k_cu_1d40fff5_28574cuda3std6ranges3__45__cpo9iter_moveE,(_ZN39_INTERNAL_dbebf7a0_4_k_cu_1d40fff5_28574cuda3std3__45__cpo5beginE - _ZN39_INTERNAL_dbebf7a0_4_k_cu_1d40fff5_28574cuda3std6ranges3__45__cpo9iter_moveE)
_ZN39_INTERNAL_dbebf7a0_4_k_cu_1d40fff5_28574cuda3std6ranges3__45__cpo9iter_moveE:
	.zero		1
	.type		_ZN39_INTERNAL_dbebf7a0_4_k_cu_1d40fff5_28574cuda3std3__45__cpo5beginE,@object
	.size		_ZN39_INTERNAL_dbebf7a0_4_k_cu_1d40fff5_28574cuda3std3__45__cpo5beginE,(_ZN39_INTERNAL_dbebf7a0_4_k_cu_1d40fff5_28574cuda3std3__441_GLOBAL__N__dbebf7a0_4_k_cu_1d40fff5_28576ignoreE - _ZN39_INTERNAL_dbebf7a0_4_k_cu_1d40fff5_28574cuda3std3__45__cpo5beginE)
_ZN39_INTERNAL_dbebf7a0_4_k_cu_1d40fff5_28574cuda3std3__45__cpo5beginE:
	.zero		1
	.type		_ZN39_INTERNAL_dbebf7a0_4_k_cu_1d40fff5_28574cuda3std3__441_GLOBAL__N__dbebf7a0_4_k_cu_1d40fff5_28576ignoreE,@object
	.size		_ZN39_INTERNAL_dbebf7a0_4_k_cu_1d40fff5_28574cuda3std3__441_GLOBAL__N__dbebf7a0_4_k_cu_1d40fff5_28576ignoreE,(_ZN39_INTERNAL_dbebf7a0_4_k_cu_1d40fff5_28574cute7productE - _ZN39_INTERNAL_dbebf7a0_4_k_cu_1d40fff5_28574cuda3std3__441_GLOBAL__N__dbebf7a0_4_k_cu_1d40fff5_28576ignoreE)
_ZN39_INTERNAL_dbebf7a0_4_k_cu_1d40fff5_28574cuda3std3__441_GLOBAL__N__dbebf7a0_4_k_cu_1d40fff5_28576ignoreE:
	.zero		1
	.type		_ZN39_INTERNAL_dbebf7a0_4_k_cu_1d40fff5_28574cute7productE,@object
	.size		_ZN39_INTERNAL_dbebf7a0_4_k_cu_1d40fff5_28574cute7productE,(_ZN39_INTERNAL_dbebf7a0_4_k_cu_1d40fff5_28574cuda3std3__45__cpo3endE - _ZN39_INTERNAL_dbebf7a0_4_k_cu_1d40fff5_28574cute7productE)
_ZN39_INTERNAL_dbebf7a0_4_k_cu_1d40fff5_28574cute7productE:
	.zero		1
	.type		_ZN39_INTERNAL_dbebf7a0_4_k_cu_1d40fff5_28574cuda3std3__45__cpo3endE,@object
	.size		_ZN39_INTERNAL_dbebf7a0_4_k_cu_1d40fff5_28574cuda3std3__45__cpo3endE,(_ZN39_INTERNAL_dbebf7a0_4_k_cu_1d40fff5_28574cuda3std3__419piecewise_constructE - _ZN39_INTERNAL_dbebf7a0_4_k_cu_1d40fff5_28574cuda3std3__45__cpo3endE)
_ZN39_INTERNAL_dbebf7a0_4_k_cu_1d40fff5_28574cuda3std3__45__cpo3endE:
	.zero		1
	.type		_ZN39_INTERNAL_dbebf7a0_4_k_cu_1d40fff5_28574cuda3std3__419piecewise_constructE,@object
	.size		_ZN39_INTERNAL_dbebf7a0_4_k_cu_1d40fff5_28574cuda3std3__419piecewise_constructE,(_ZN39_INTERNAL_dbebf7a0_4_k_cu_1d40fff5_28574cuda3std3__45__cpo4cendE - _ZN39_INTERNAL_dbebf7a0_4_k_cu_1d40fff5_28574cuda3std3__419piecewise_constructE)
_ZN39_INTERNAL_dbebf7a0_4_k_cu_1d40fff5_28574cuda3std3__419piecewise_constructE:
	.zero		1
	.type		_ZN39_INTERNAL_dbebf7a0_4_k_cu_1d40fff5_28574cuda3std3__45__cpo4cendE,@object
	.size		_ZN39_INTERNAL_dbebf7a0_4_k_cu_1d40fff5_28574cuda3std3__45__cpo4cendE,(_ZN39_INTERNAL_dbebf7a0_4_k_cu_1d40fff5_28574cuda3std6ranges3__45__cpo4swapE - _ZN39_INTERNAL_dbebf7a0_4_k_cu_1d40fff5_28574cuda3std3__45__cpo4cendE)
_ZN39_INTERNAL_dbebf7a0_4_k_cu_1d40fff5_28574cuda3std3__45__cpo4cendE:
	.zero		1
	.type		_ZN39_INTERNAL_dbebf7a0_4_k_cu_1d40fff5_28574cuda3std6ranges3__45__cpo4swapE,@object
	.size		_ZN39_INTERNAL_dbebf7a0_4_k_cu_1d40fff5_28574cuda3std6ranges3__45__cpo4swapE,(.L_9 - _ZN39_INTERNAL_dbebf7a0_4_k_cu_1d40fff5_28574cuda3std6ranges3__45__cpo4swapE)
_ZN39_INTERNAL_dbebf7a0_4_k_cu_1d40fff5_28574cuda3std6ranges3__45__cpo4swapE:
	.zero		1
.L_9:


//--------------------- .nv.constant0._ZN7cutlass13device_kernelINS_4fmha6kernel13FmhaKernelTmaINS1_10collective15FmhaMainloopTmaINS_10bfloat16_tEfN4cute5tupleIJNS7_1CILi64EEESA_NS9_ILi48EEEEEENS4_12CausalFusionEJEEENS4_15FmhaFwdEpilogueIS6_fNS8_IJSA_SB_SA_EEEEEJEEEEEvNT_6ParamsE --------------------------
	.section	.nv.constant0._ZN7cutlass13device_kernelINS_4fmha6kernel13FmhaKernelTmaINS1_10collective15FmhaMainloopTmaINS_10bfloat16_tEfN4cute5tupleIJNS7_1CILi64EEESA_NS9_ILi48EEEEEENS4_12CausalFusionEJEEENS4_15FmhaFwdEpilogueIS6_fNS8_IJSA_SB_SA_EEEEEJEEEEEvNT_6ParamsE,"a",@progbits
	.sectionflags	@""
	.align	4
.nv.constant0._ZN7cutlass13device_kernelINS_4fmha6kernel13FmhaKernelTmaINS1_10collective15FmhaMainloopTmaINS_10bfloat16_tEfN4cute5tupleIJNS7_1CILi64EEESA_NS9_ILi48EEEEEENS4_12CausalFusionEJEEENS4_15FmhaFwdEpilogueIS6_fNS8_IJSA_SB_SA_EEEEEJEEEEEvNT_6ParamsE:
	.zero		2688


//--------------------- SYMBOLS --------------------------

	.type		.nv.reservedSmem.offset0,@object
	.size		.nv.reservedSmem.offset0,0x4
	.type		__assertfail,@function
